// auto-generated by cutlass_sweep.gemm — config: {"arch": "sm_100", "cluster_m": 2, "cluster_n": 1, "dtype": "fp16", "dtype_b": "fp16", "layout": "nt", "stages": 0, "tile_k": 64, "tile_m": 128, "tile_n": 128}
#include "cutlass/cutlass.h"
#include "cutlass/gemm/collective/collective_builder.hpp"
#include "cutlass/gemm/device/gemm_universal_adapter.h"
#include "cutlass/gemm/kernel/gemm_universal.hpp"
#include "cutlass/epilogue/collective/collective_builder.hpp"

using ElemA = cutlass::half_t;
using ElemB = cutlass::half_t;
using ElemCD = cutlass::half_t;
using Acc  = float;
using TileShape    = cute::Shape<cute::_128, cute::_128, cute::_64>;
using ClusterShape = cute::Shape<cute::_2, cute::_1, cute::_1>;

using CollectiveEpilogue = typename cutlass::epilogue::collective::CollectiveBuilder<
    cutlass::arch::Sm100, cutlass::arch::OpClassTensorOp,
    TileShape, ClusterShape,
    cutlass::epilogue::collective::EpilogueTileAuto,
    Acc, Acc,
    ElemCD, cutlass::layout::RowMajor, 128 / cutlass::sizeof_bits<ElemCD>::value,
    ElemCD, cutlass::layout::RowMajor, 128 / cutlass::sizeof_bits<ElemCD>::value,
    cutlass::epilogue::collective::EpilogueScheduleAuto
  >::CollectiveOp;

using CollectiveMainloop = typename cutlass::gemm::collective::CollectiveBuilder<
    cutlass::arch::Sm100, cutlass::arch::OpClassTensorOp,
    ElemA, cutlass::layout::RowMajor, 128 / cutlass::sizeof_bits<ElemA>::value,
    ElemB, cutlass::layout::ColumnMajor, 128 / cutlass::sizeof_bits<ElemB>::value,
    Acc,
    TileShape, ClusterShape,
    cutlass::gemm::collective::StageCountAutoCarveout<static_cast<int>(sizeof(typename CollectiveEpilogue::SharedStorage))>,
    cutlass::gemm::collective::KernelScheduleAuto
  >::CollectiveOp;

using GemmKernel = cutlass::gemm::kernel::GemmUniversal<
    cute::Shape<int,int,int,int>,
    CollectiveMainloop,
    CollectiveEpilogue
>;
using Gemm = cutlass::gemm::device::GemmUniversalAdapter<GemmKernel>;

// Force the device kernel symbol into the cubin without needing a host main.
auto* _anchor = &cutlass::device_kernel<GemmKernel>;


// ===== COMPILED SASS (sm_100a) =====

	.target	sm_100a

	.elftype	@"ET_EXEC"


//--------------------- .note.nv.tkinfo           --------------------------
	.section	.note.nv.tkinfo,"",@"SHT_NOTE"
	.sectionflags	@"SHF_NOTE_NV_TKINFO"
	.tkinfo
        /*0018*/ 	.word	0x00000002
        /*0030*/ 	.string	""
        /*0030*/ 	.string	"ptxas"
        /*0030*/ 	.string	"Cuda compilation tools, release 13.0, V13.0.88"
        /*0030*/ 	.string	"Build cuda_13.0.r13.0/compiler.36424714_0"
        /*0030*/ 	.string	"-arch sm_100a -m 64 "



//--------------------- .note.nv.cuinfo           --------------------------
	.section	.note.nv.cuinfo,"",@"SHT_NOTE"
	.sectionflags	@"SHF_NOTE_NV_CUINFO"
        /*0018*/ 	.short	0x0002
        /*001a*/ 	.short	0x0064
        /*001c*/ 	.short	0x0082
	.zero		2


//--------------------- .nv.info                  --------------------------
	.section	.nv.info,"",@"SHT_CUDA_INFO"
	.align	4


	//----- nvinfo : EIATTR_REGCOUNT
	.align		4
        /*0000*/ 	.byte	0x04, 0x2f
        /*0002*/ 	.short	(.L_19 - .L_18)
	.align		4
.L_18:
        /*0004*/ 	.word	index@(_ZN7cutlass13device_kernelINS_4gemm6kernel13GemmUniversalIN4cute5tupleIJiiiiEEENS1_10collective13CollectiveMmaINS1_35MainloopSm100TmaUmmaWarpSpecializedILi13ELi2ELi4ENS5_IJNS4_1CILi2EEENSA_ILi1EEESC_EEEEENS5_IJNSA_ILi128EEESF_NSA_ILi64EEEEEENS_6half_tENS5_IJlSC_lEEESI_SJ_NS4_8TiledMMAINS4_8MMA_AtomIJNS4_26SM100_MMA_F16BF16_2x1SM_SSISI_SI_fLi128ELi128ELNS4_4UMMA5MajorE0ELSO_0ELNSN_7ScaleInE0ELSP_0EEEEEENS4_6LayoutINS5_IJSC_SC_SC_EEENS5_IJNSA_ILi0EEESU_SU_EEEEENS5_IJNS4_10UnderscoreESX_SX_EEEEENS4_18SM100_TMA_2SM_LOADENS4_14ComposedLayoutINS4_7SwizzleILi3ELi4ELi3EEENS4_18smem_ptr_flag_bitsILi16EEENSS_INS5_IJNSA_ILi8EEESG_EEENS5_IJSG_SC_EEEEEEEvNS4_8identityES10_S1A_vS1B_EENS_8epilogue10collective18CollectiveEpilogueINS1D_23Sm100TmaWarpSpecializedILi4ELi2ELi16ELb1ELb0EEEJNS5_IJSG_SF_SG_EEENS5_IJNSS_ISG_SC_EENSS_INS5_IJNSA_ILi16EEESB_EEENS5_IJSC_SG_EEEEEEEESI_SJ_SI_SJ_NS1D_6fusion15FusionCallbacksIS1H_NS1P_17LinearCombinationISI_fSI_fLNS_15FloatRoundStyleE2EEES1I_S1O_JEEENS4_5SM1004TMEM4LOAD26SM100_TMEM_LOAD_32dp32b16xENS4_13SM90_TMA_LOADENS11_INS12_ILi1ELi4ELi3EEES15_NSS_INS5_IJS16_S1K_EEENS5_IJS1K_SC_EEEEEEENS4_39AutoVectorizingCopyWithAssumedAlignmentILi128EEENS4_14SM90_TMA_STOREES24_S26_S26_EEEvvEEEEvNT_6ParamsE)
        /*0008*/ 	.word	0x0000005b


	//----- nvinfo : EIATTR_FRAME_SIZE
	.align		4
.L_19:
        /*000c*/ 	.byte	0x04, 0x11
        /*000e*/ 	.short	(.L_21 - .L_20)
	.align		4
.L_20:
        /*0010*/ 	.word	index@($__internal_2_$__cuda_sm10x_tcgen05_guardrail_trap_unallocated_columns_being_dealloced)
        /*0014*/ 	.word	0x00000000


	//----- nvinfo : EIATTR_FRAME_SIZE
	.align		4
.L_21:
        /*0018*/ 	.byte	0x04, 0x11
        /*001a*/ 	.short	(.L_23 - .L_22)
	.align		4
.L_22:
        /*001c*/ 	.word	index@($__internal_1_$__cuda_sm10x_tcgen05_guardrail_trap_phase_invalid_during_alloc)
        /*0020*/ 	.word	0x00000000


	//----- nvinfo : EIATTR_FRAME_SIZE
	.align		4
.L_23:
        /*0024*/ 	.byte	0x04, 0x11
        /*0026*/ 	.short	(.L_25 - .L_24)
	.align		4
.L_24:
        /*0028*/ 	.word	index@($__internal_0_$__cuda_sm10x_tcgen05_guardrail_trap_col_being_dealloced_not_returned_by_alloc)
        /*002c*/ 	.word	0x00000000


	//----- nvinfo : EIATTR_FRAME_SIZE
	.align		4
.L_25:
        /*0030*/ 	.byte	0x04, 0x11
        /*0032*/ 	.short	(.L_27 - .L_26)
	.align		4
.L_26:
        /*0034*/ 	.word	index@(_ZN7cutlass13device_kernelINS_4gemm6kernel13GemmUniversalIN4cute5tupleIJiiiiEEENS1_10collective13CollectiveMmaINS1_35MainloopSm100TmaUmmaWarpSpecializedILi13ELi2ELi4ENS5_IJNS4_1CILi2EEENSA_ILi1EEESC_EEEEENS5_IJNSA_ILi128EEESF_NSA_ILi64EEEEEENS_6half_tENS5_IJlSC_lEEESI_SJ_NS4_8TiledMMAINS4_8MMA_AtomIJNS4_26SM100_MMA_F16BF16_2x1SM_SSISI_SI_fLi128ELi128ELNS4_4UMMA5MajorE0ELSO_0ELNSN_7ScaleInE0ELSP_0EEEEEENS4_6LayoutINS5_IJSC_SC_SC_EEENS5_IJNSA_ILi0EEESU_SU_EEEEENS5_IJNS4_10UnderscoreESX_SX_EEEEENS4_18SM100_TMA_2SM_LOADENS4_14ComposedLayoutINS4_7SwizzleILi3ELi4ELi3EEENS4_18smem_ptr_flag_bitsILi16EEENSS_INS5_IJNSA_ILi8EEESG_EEENS5_IJSG_SC_EEEEEEEvNS4_8identityES10_S1A_vS1B_EENS_8epilogue10collective18CollectiveEpilogueINS1D_23Sm100TmaWarpSpecializedILi4ELi2ELi16ELb1ELb0EEEJNS5_IJSG_SF_SG_EEENS5_IJNSS_ISG_SC_EENSS_INS5_IJNSA_ILi16EEESB_EEENS5_IJSC_SG_EEEEEEEESI_SJ_SI_SJ_NS1D_6fusion15FusionCallbacksIS1H_NS1P_17LinearCombinationISI_fSI_fLNS_15FloatRoundStyleE2EEES1I_S1O_JEEENS4_5SM1004TMEM4LOAD26SM100_TMEM_LOAD_32dp32b16xENS4_13SM90_TMA_LOADENS11_INS12_ILi1ELi4ELi3EEES15_NSS_INS5_IJS16_S1K_EEENS5_IJS1K_SC_EEEEEEENS4_39AutoVectorizingCopyWithAssumedAlignmentILi128EEENS4_14SM90_TMA_STOREES24_S26_S26_EEEvvEEEEvNT_6ParamsE)
        /*0038*/ 	.word	0x00000000


	//----- nvinfo : EIATTR_MIN_STACK_SIZE
	.align		4
.L_27:
        /*003c*/ 	.byte	0x04, 0x12
        /*003e*/ 	.short	(.L_29 - .L_28)
	.align		4
.L_28:
        /*0040*/ 	.word	index@(_ZN7cutlass13device_kernelINS_4gemm6kernel13GemmUniversalIN4cute5tupleIJiiiiEEENS1_10collective13CollectiveMmaINS1_35MainloopSm100TmaUmmaWarpSpecializedILi13ELi2ELi4ENS5_IJNS4_1CILi2EEENSA_ILi1EEESC_EEEEENS5_IJNSA_ILi128EEESF_NSA_ILi64EEEEEENS_6half_tENS5_IJlSC_lEEESI_SJ_NS4_8TiledMMAINS4_8MMA_AtomIJNS4_26SM100_MMA_F16BF16_2x1SM_SSISI_SI_fLi128ELi128ELNS4_4UMMA5MajorE0ELSO_0ELNSN_7ScaleInE0ELSP_0EEEEEENS4_6LayoutINS5_IJSC_SC_SC_EEENS5_IJNSA_ILi0EEESU_SU_EEEEENS5_IJNS4_10UnderscoreESX_SX_EEEEENS4_18SM100_TMA_2SM_LOADENS4_14ComposedLayoutINS4_7SwizzleILi3ELi4ELi3EEENS4_18smem_ptr_flag_bitsILi16EEENSS_INS5_IJNSA_ILi8EEESG_EEENS5_IJSG_SC_EEEEEEEvNS4_8identityES10_S1A_vS1B_EENS_8epilogue10collective18CollectiveEpilogueINS1D_23Sm100TmaWarpSpecializedILi4ELi2ELi16ELb1ELb0EEEJNS5_IJSG_SF_SG_EEENS5_IJNSS_ISG_SC_EENSS_INS5_IJNSA_ILi16EEESB_EEENS5_IJSC_SG_EEEEEEEESI_SJ_SI_SJ_NS1D_6fusion15FusionCallbacksIS1H_NS1P_17LinearCombinationISI_fSI_fLNS_15FloatRoundStyleE2EEES1I_S1O_JEEENS4_5SM1004TMEM4LOAD26SM100_TMEM_LOAD_32dp32b16xENS4_13SM90_TMA_LOADENS11_INS12_ILi1ELi4ELi3EEES15_NSS_INS5_IJS16_S1K_EEENS5_IJS1K_SC_EEEEEEENS4_39AutoVectorizingCopyWithAssumedAlignmentILi128EEENS4_14SM90_TMA_STOREES24_S26_S26_EEEvvEEEEvNT_6ParamsE)
        /*0044*/ 	.word	0x00000000
.L_29:


//--------------------- .nv.compat                --------------------------
	.section	.nv.compat,"",@"SHT_CUDA_COMPAT_INFO"
	.align	4
        /*0000*/ 	.byte	0x02, 0x09, 0x01, 0x00, 0x02, 0x02, 0x02, 0x00, 0x02, 0x05, 0x05, 0x00, 0x03, 0x07, 0x01, 0x01
        /*0010*/ 	.byte	0x02, 0x03, 0x01, 0x00, 0x02, 0x06, 0x01, 0x00, 0x04, 0x0b, 0x08, 0x00, 0x09, 0x00, 0x00, 0x00
        /*0020*/ 	.byte	0x00, 0x00, 0x00, 0x00


//--------------------- .nv.info._ZN7cutlass13device_kernelINS_4gemm6kernel13GemmUniversalIN4cute5tupleIJiiiiEEENS1_10collective13CollectiveMmaINS1_35MainloopSm100TmaUmmaWarpSpecializedILi13ELi2ELi4ENS5_IJNS4_1CILi2EEENSA_ILi1EEESC_EEEEENS5_IJNSA_ILi128EEESF_NSA_ILi64EEEEEENS_6half_tENS5_IJlSC_lEEESI_SJ_NS4_8TiledMMAINS4_8MMA_AtomIJNS4_26SM100_MMA_F16BF16_2x1SM_SSISI_SI_fLi128ELi128ELNS4_4UMMA5MajorE0ELSO_0ELNSN_7ScaleInE0ELSP_0EEEEEENS4_6LayoutINS5_IJSC_SC_SC_EEENS5_IJNSA_ILi0EEESU_SU_EEEEENS5_IJNS4_10UnderscoreESX_SX_EEEEENS4_18SM100_TMA_2SM_LOADENS4_14ComposedLayoutINS4_7SwizzleILi3ELi4ELi3EEENS4_18smem_ptr_flag_bitsILi16EEENSS_INS5_IJNSA_ILi8EEESG_EEENS5_IJSG_SC_EEEEEEEvNS4_8identityES10_S1A_vS1B_EENS_8epilogue10collective18CollectiveEpilogueINS1D_23Sm100TmaWarpSpecializedILi4ELi2ELi16ELb1ELb0EEEJNS5_IJSG_SF_SG_EEENS5_IJNSS_ISG_SC_EENSS_INS5_IJNSA_ILi16EEESB_EEENS5_IJSC_SG_EEEEEEEESI_SJ_SI_SJ_NS1D_6fusion15FusionCallbacksIS1H_NS1P_17LinearCombinationISI_fSI_fLNS_15FloatRoundStyleE2EEES1I_S1O_JEEENS4_5SM1004TMEM4LOAD26SM100_TMEM_LOAD_32dp32b16xENS4_13SM90_TMA_LOADENS11_INS12_ILi1ELi4ELi3EEES15_NSS_INS5_IJS16_S1K_EEENS5_IJS1K_SC_EEEEEEENS4_39AutoVectorizingCopyWithAssumedAlignmentILi128EEENS4_14SM90_TMA_STOREES24_S26_S26_EEEvvEEEEvNT_6ParamsE --------------------------
	.section	.nv.info._ZN7cutlass13device_kernelINS_4gemm6kernel13GemmUniversalIN4cute5tupleIJiiiiEEENS1_10collective13CollectiveMmaINS1_35MainloopSm100TmaUmmaWarpSpecializedILi13ELi2ELi4ENS5_IJNS4_1CILi2EEENSA_ILi1EEESC_EEEEENS5_IJNSA_ILi128EEESF_NSA_ILi64EEEEEENS_6half_tENS5_IJlSC_lEEESI_SJ_NS4_8TiledMMAINS4_8MMA_AtomIJNS4_26SM100_MMA_F16BF16_2x1SM_SSISI_SI_fLi128ELi128ELNS4_4UMMA5MajorE0ELSO_0ELNSN_7ScaleInE0ELSP_0EEEEEENS4_6LayoutINS5_IJSC_SC_SC_EEENS5_IJNSA_ILi0EEESU_SU_EEEEENS5_IJNS4_10UnderscoreESX_SX_EEEEENS4_18SM100_TMA_2SM_LOADENS4_14ComposedLayoutINS4_7SwizzleILi3ELi4ELi3EEENS4_18smem_ptr_flag_bitsILi16EEENSS_INS5_IJNSA_ILi8EEESG_EEENS5_IJSG_SC_EEEEEEEvNS4_8identityES10_S1A_vS1B_EENS_8epilogue10collective18CollectiveEpilogueINS1D_23Sm100TmaWarpSpecializedILi4ELi2ELi16ELb1ELb0EEEJNS5_IJSG_SF_SG_EEENS5_IJNSS_ISG_SC_EENSS_INS5_IJNSA_ILi16EEESB_EEENS5_IJSC_SG_EEEEEEEESI_SJ_SI_SJ_NS1D_6fusion15FusionCallbacksIS1H_NS1P_17LinearCombinationISI_fSI_fLNS_15FloatRoundStyleE2EEES1I_S1O_JEEENS4_5SM1004TMEM4LOAD26SM100_TMEM_LOAD_32dp32b16xENS4_13SM90_TMA_LOADENS11_INS12_ILi1ELi4ELi3EEES15_NSS_INS5_IJS16_S1K_EEENS5_IJS1K_SC_EEEEEEENS4_39AutoVectorizingCopyWithAssumedAlignmentILi128EEENS4_14SM90_TMA_STOREES24_S26_S26_EEEvvEEEEvNT_6ParamsE,"",@"SHT_CUDA_INFO"
	.sectionflags	@""
	.align	4


	//----- nvinfo : EIATTR_CUDA_API_VERSION
	.align		4
        /*0000*/ 	.byte	0x04, 0x37
        /*0002*/ 	.short	(.L_31 - .L_30)
.L_30:
        /*0004*/ 	.word	0x00000082


	//----- nvinfo : EIATTR_KPARAM_INFO
	.align		4
.L_31:
        /*0008*/ 	.byte	0x04, 0x17
        /*000a*/ 	.short	(.L_33 - .L_32)
.L_32:
        /*000c*/ 	.word	0x00000000
        /*0010*/ 	.short	0x0000
        /*0012*/ 	.short	0x0000
        /*0014*/ 	.byte	0x00, 0xf0, 0x01, 0x20


	//----- nvinfo : EIATTR_AT_ENTRY_FRAGMENTS
	.align		4
.L_33:
        /*0018*/ 	.byte	0x04, 0x4f
        /*001a*/ 	.short	(.L_35 - .L_34)


	//   ....[0]....
.L_34:
        /*001c*/ 	.word	0x00000007


	//----- nvinfo : EIATTR_RESERVED_SMEM_USED
	.align		4
.L_35:
        /*0020*/ 	.byte	0x01, 0x41
	.zero		2


	//----- nvinfo : EIATTR_SPARSE_MMA_MASK
	.align		4
        /*0024*/ 	.byte	0x03, 0x50
        /*0026*/ 	.short	0x0000


	//----- nvinfo : EIATTR_TCGEN05_2CTA_USED
	.align		4
        /*0028*/ 	.byte	0x01, 0x52
	.zero		2


	//----- nvinfo : EIATTR_MAXREG_COUNT
	.align		4
        /*002c*/ 	.byte	0x03, 0x1b
        /*002e*/ 	.short	0x00ff


	//----- nvinfo : EIATTR_NUM_BARRIERS
	.align		4
        /*0030*/ 	.byte	0x02, 0x4c
        /*0032*/ 	.byte	0x07
	.zero		1


	//----- nvinfo : EIATTR_EXTERNS
	.align		4
        /*0034*/ 	.byte	0x04, 0x0f
        /*0036*/ 	.short	(.L_37 - .L_36)


	//   ....[0]....
	.align		4
.L_36:
        /*0038*/ 	.word	index@(__assertfail)


	//----- nvinfo : EIATTR_MERCURY_ISA_VERSION
	.align		4
.L_37:
        /*003c*/ 	.byte	0x03, 0x5f
        /*003e*/ 	.short	0x0101


	//----- nvinfo : EIATTR_INT_WARP_WIDE_INSTR_OFFSETS
	.align		4
        /*0040*/ 	.byte	0x04, 0x31
        /*0042*/ 	.short	(.L_39 - .L_38)


	//   ....[0]....
.L_38:
        /*0044*/ 	.word	0x00000e60


	//   ....[1]....
        /*0048*/ 	.word	0x00000f00


	//   ....[2]....
        /*004c*/ 	.word	0x00002230


	//   ....[3]....
        /*0050*/ 	.word	0x00004620


	//   ....[4]....
        /*0054*/ 	.word	0x00004640


	//   ....[5]....
        /*0058*/ 	.word	0x00004670


	//   ....[6]....
        /*005c*/ 	.word	0x00004fb0


	//   ....[7]....
        /*0060*/ 	.word	0x00004fd0


	//   ....[8]....
        /*0064*/ 	.word	0x000050c0


	//   ....[9]....
        /*0068*/ 	.word	0x00005180


	//   ....[10]....
        /*006c*/ 	.word	0x000051a0


	//   ....[11]....
        /*0070*/ 	.word	0x00005290


	//   ....[12]....
        /*0074*/ 	.word	0x00005360


	//   ....[13]....
        /*0078*/ 	.word	0x00005380


	//   ....[14]....
        /*007c*/ 	.word	0x000054b0


	//   ....[15]....
        /*0080*/ 	.word	0x00005630


	//   ....[16]....
        /*0084*/ 	.word	0x00005640


	//   ....[17]....
        /*0088*/ 	.word	0x000057d0


	//----- nvinfo : EIATTR_COOP_GROUP_MASK_REGIDS
	.align		4
.L_39:
        /*008c*/ 	.byte	0x04, 0x29
        /*008e*/ 	.short	(.L_41 - .L_40)


	//   ....[0]....
.L_40:
        /*0090*/ 	.word	0xffffffff


	//   ....[1]....
        /*0094*/ 	.word	0xffffffff


	//   ....[2]....
        /*0098*/ 	.word	0xffffffff


	//   ....[3]....
        /*009c*/ 	.word	0xffffffff


	//   ....[4]....
        /*00a0*/ 	.word	0xffffffff


	//   ....[5]....
        /*00a4*/ 	.word	0xffffffff


	//   ....[6]....
        /*00a8*/ 	.word	0xffffffff


	//   ....[7]....
        /*00ac*/ 	.word	0xffffffff


	//   ....[8]....
        /*00b0*/ 	.word	0xffffffff


	//   ....[9]....
        /*00b4*/ 	.word	0xffffffff


	//   ....[10]....
        /*00b8*/ 	.word	0xffffffff


	//   ....[11]....
        /*00bc*/ 	.word	0xffffffff


	//   ....[12]....
        /*00c0*/ 	.word	0xffffffff


	//   ....[13]....
        /*00c4*/ 	.word	0xffffffff


	//----- nvinfo : EIATTR_COOP_GROUP_INSTR_OFFSETS
	.align		4
.L_41:
        /*00c8*/ 	.byte	0x04, 0x28
        /*00ca*/ 	.short	(.L_43 - .L_42)


	//   ....[0]....
.L_42:
        /*00cc*/ 	.word	0x000000c0


	//   ....[1]....
        /*00d0*/ 	.word	0x00000500


	//   ....[2]....
        /*00d4*/ 	.word	0x000007d0


	//   ....[3]....
        /*00d8*/ 	.word	0x00000960


	//   ....[4]....
        /*00dc*/ 	.word	0x00000a50


	//   ....[5]....
        /*00e0*/ 	.word	0x00000bb0


	//   ....[6]....
        /*00e4*/ 	.word	0x00000d40


	//   ....[7]....
        /*00e8*/ 	.word	0x00000f80


	//   ....[8]....
        /*00ec*/ 	.word	0x00002110


	//   ....[9]....
        /*00f0*/ 	.word	0x00003400


	//   ....[10]....
        /*00f4*/ 	.word	0x000038d0


	//   ....[11]....
        /*00f8*/ 	.word	0x00003900


	//   ....[12]....
        /*00fc*/ 	.word	0x00004520


	//   ....[13]....
        /*0100*/ 	.word	0x00004730


	//----- nvinfo : EIATTR_VRC_CTA_INIT_COUNT
	.align		4
.L_43:
        /*0104*/ 	.byte	0x02, 0x4a
        /*0106*/ 	.byte	0x80
	.zero		1


	//----- nvinfo : EIATTR_SYSCALL_OFFSETS
	.align		4
        /*0108*/ 	.byte	0x04, 0x46
        /*010a*/ 	.short	(.L_45 - .L_44)


	//   ....[0]....
.L_44:
        /*010c*/ 	.word	0x00006290


	//   ....[1]....
        /*0110*/ 	.word	0x00006380


	//   ....[2]....
        /*0114*/ 	.word	0x00006ac0


	//   ....[3]....
        /*0118*/ 	.word	0x000073e0


	//   ....[4]....
        /*011c*/ 	.word	0x00007ca0


	//   ....[5]....
        /*0120*/ 	.word	0x00008560


	//----- nvinfo : EIATTR_MBARRIER_INSTR_OFFSETS
	.align		4
.L_45:
        /*0124*/ 	.byte	0x04, 0x39
        /*0126*/ 	.short	(.L_47 - .L_46)


	//   ....[0]....
.L_46:
        /*0128*/ 	.word	0x00000610
        /*012c*/ 	.word	0x000000ff
        /*0130*/ 	.word	0x00000000
        /*0134*/ 	.short	0x0100
        /*0136*/ 	.byte	0x08
	.zero		1


	//   ....[1]....
        /*0138*/ 	.word	0x00000620
        /*013c*/ 	.word	0x000000ff
        /*0140*/ 	.word	0x00000068
        /*0144*/ 	.short	0x0100
        /*0146*/ 	.byte	0x08
	.zero		1


	//   ....[2]....
        /*0148*/ 	.word	0x00000630
        /*014c*/ 	.word	0x000000ff
        /*0150*/ 	.word	0x00000008
        /*0154*/ 	.short	0x0100
        /*0156*/ 	.byte	0x08
	.zero		1


	//   ....[3]....
        /*0158*/ 	.word	0x00000640
        /*015c*/ 	.word	0x000000ff
        /*0160*/ 	.word	0x00000070
        /*0164*/ 	.short	0x0100
        /*0166*/ 	.byte	0x08
	.zero		1


	//   ....[4]....
        /*0168*/ 	.word	0x00000650
        /*016c*/ 	.word	0x000000ff
        /*0170*/ 	.word	0x00000010
        /*0174*/ 	.short	0x0100
        /*0176*/ 	.byte	0x08
	.zero		1


	//   ....[5]....
        /*0178*/ 	.word	0x00000660
        /*017c*/ 	.word	0x000000ff
        /*0180*/ 	.word	0x00000078
        /*0184*/ 	.short	0x0100
        /*0186*/ 	.byte	0x08
	.zero		1


	//   ....[6]....
        /*0188*/ 	.word	0x00000670
        /*018c*/ 	.word	0x000000ff
        /*0190*/ 	.word	0x00000018
        /*0194*/ 	.short	0x0100
        /*0196*/ 	.byte	0x08
	.zero		1


	//   ....[7]....
        /*0198*/ 	.word	0x00000680
        /*019c*/ 	.word	0x000000ff
        /*01a0*/ 	.word	0x00000080
        /*01a4*/ 	.short	0x0100
        /*01a6*/ 	.byte	0x08
	.zero		1


	//   ....[8]....
        /*01a8*/ 	.word	0x00000690
        /*01ac*/ 	.word	0x000000ff
        /*01b0*/ 	.word	0x00000020
        /*01b4*/ 	.short	0x0100
        /*01b6*/ 	.byte	0x08
	.zero		1


	//   ....[9]....
        /*01b8*/ 	.word	0x000006a0
        /*01bc*/ 	.word	0x000000ff
        /*01c0*/ 	.word	0x00000088
        /*01c4*/ 	.short	0x0100
        /*01c6*/ 	.byte	0x08
	.zero		1


	//   ....[10]....
        /*01c8*/ 	.word	0x000006b0
        /*01cc*/ 	.word	0x000000ff
        /*01d0*/ 	.word	0x00000028
        /*01d4*/ 	.short	0x0100
        /*01d6*/ 	.byte	0x08
	.zero		1


	//   ....[11]....
        /*01d8*/ 	.word	0x000006c0
        /*01dc*/ 	.word	0x000000ff
        /*01e0*/ 	.word	0x00000090
        /*01e4*/ 	.short	0x0100
        /*01e6*/ 	.byte	0x08
	.zero		1


	//   ....[12]....
        /*01e8*/ 	.word	0x000006d0
        /*01ec*/ 	.word	0x000000ff
        /*01f0*/ 	.word	0x00000030
        /*01f4*/ 	.short	0x0100
        /*01f6*/ 	.byte	0x08
	.zero		1


	//   ....[13]....
        /*01f8*/ 	.word	0x000006e0
        /*01fc*/ 	.word	0x000000ff
        /*0200*/ 	.word	0x00000098
        /*0204*/ 	.short	0x0100
        /*0206*/ 	.byte	0x08
	.zero		1


	//   ....[14]....
        /*0208*/ 	.word	0x000006f0
        /*020c*/ 	.word	0x000000ff
        /*0210*/ 	.word	0x00000038
        /*0214*/ 	.short	0x0100
        /*0216*/ 	.byte	0x08
	.zero		1


	//   ....[15]....
        /*0218*/ 	.word	0x00000700
        /*021c*/ 	.word	0x000000ff
        /*0220*/ 	.word	0x000000a0
        /*0224*/ 	.short	0x0100
        /*0226*/ 	.byte	0x08
	.zero		1


	//   ....[16]....
        /*0228*/ 	.word	0x00000710
        /*022c*/ 	.word	0x000000ff
        /*0230*/ 	.word	0x00000040
        /*0234*/ 	.short	0x0100
        /*0236*/ 	.byte	0x08
	.zero		1


	//   ....[17]....
        /*0238*/ 	.word	0x00000720
        /*023c*/ 	.word	0x000000ff
        /*0240*/ 	.word	0x000000a8
        /*0244*/ 	.short	0x0100
        /*0246*/ 	.byte	0x08
	.zero		1


	//   ....[18]....
        /*0248*/ 	.word	0x00000730
        /*024c*/ 	.word	0x000000ff
        /*0250*/ 	.word	0x00000048
        /*0254*/ 	.short	0x0100
        /*0256*/ 	.byte	0x08
	.zero		1


	//   ....[19]....
        /*0258*/ 	.word	0x00000740
        /*025c*/ 	.word	0x000000ff
        /*0260*/ 	.word	0x000000b0
        /*0264*/ 	.short	0x0100
        /*0266*/ 	.byte	0x08
	.zero		1


	//   ....[20]....
        /*0268*/ 	.word	0x00000750
        /*026c*/ 	.word	0x000000ff
        /*0270*/ 	.word	0x00000050
        /*0274*/ 	.short	0x0100
        /*0276*/ 	.byte	0x08
	.zero		1


	//   ....[21]....
        /*0278*/ 	.word	0x00000760
        /*027c*/ 	.word	0x000000ff
        /*0280*/ 	.word	0x000000b8
        /*0284*/ 	.short	0x0100
        /*0286*/ 	.byte	0x08
	.zero		1


	//   ....[22]....
        /*0288*/ 	.word	0x00000770
        /*028c*/ 	.word	0x000000ff
        /*0290*/ 	.word	0x00000058
        /*0294*/ 	.short	0x0100
        /*0296*/ 	.byte	0x08
	.zero		1


	//   ....[23]....
        /*0298*/ 	.word	0x00000780
        /*029c*/ 	.word	0x000000ff
        /*02a0*/ 	.word	0x000000c0
        /*02a4*/ 	.short	0x0100
        /*02a6*/ 	.byte	0x08
	.zero		1


	//   ....[24]....
        /*02a8*/ 	.word	0x00000790
        /*02ac*/ 	.word	0x000000ff
        /*02b0*/ 	.word	0x00000060
        /*02b4*/ 	.short	0x0100
        /*02b6*/ 	.byte	0x08
	.zero		1


	//   ....[25]....
        /*02b8*/ 	.word	0x000007a0
        /*02bc*/ 	.word	0x000000ff
        /*02c0*/ 	.word	0x000000c8
        /*02c4*/ 	.short	0x0100
        /*02c6*/ 	.byte	0x08
	.zero		1


	//   ....[26]....
        /*02c8*/ 	.word	0x000008d0
        /*02cc*/ 	.word	0x000000ff
        /*02d0*/ 	.word	0x000000d0
        /*02d4*/ 	.short	0x0100
        /*02d6*/ 	.byte	0x09
	.zero		1


	//   ....[27]....
        /*02d8*/ 	.word	0x000008e0
        /*02dc*/ 	.word	0x000000ff
        /*02e0*/ 	.word	0x000000f0
        /*02e4*/ 	.short	0x0100
        /*02e6*/ 	.byte	0x09
	.zero		1


	//   ....[28]....
        /*02e8*/ 	.word	0x000008f0
        /*02ec*/ 	.word	0x000000ff
        /*02f0*/ 	.word	0x000000d8
        /*02f4*/ 	.short	0x0100
        /*02f6*/ 	.byte	0x09
	.zero		1


	//   ....[29]....
        /*02f8*/ 	.word	0x00000900
        /*02fc*/ 	.word	0x000000ff
        /*0300*/ 	.word	0x000000f8
        /*0304*/ 	.short	0x0100
        /*0306*/ 	.byte	0x09
	.zero		1


	//   ....[30]....
        /*0308*/ 	.word	0x00000910
        /*030c*/ 	.word	0x000000ff
        /*0310*/ 	.word	0x000000e0
        /*0314*/ 	.short	0x0100
        /*0316*/ 	.byte	0x09
	.zero		1


	//   ....[31]....
        /*0318*/ 	.word	0x00000920
        /*031c*/ 	.word	0x000000ff
        /*0320*/ 	.word	0x00000100
        /*0324*/ 	.short	0x0100
        /*0326*/ 	.byte	0x09
	.zero		1


	//   ....[32]....
        /*0328*/ 	.word	0x00000930
        /*032c*/ 	.word	0x000000ff
        /*0330*/ 	.word	0x000000e8
        /*0334*/ 	.short	0x0100
        /*0336*/ 	.byte	0x09
	.zero		1


	//   ....[33]....
        /*0338*/ 	.word	0x00000940
        /*033c*/ 	.word	0x000000ff
        /*0340*/ 	.word	0x00000108
        /*0344*/ 	.short	0x0100
        /*0346*/ 	.byte	0x09
	.zero		1


	//   ....[34]....
        /*0348*/ 	.word	0x00000a20
        /*034c*/ 	.word	0x000000ff
        /*0350*/ 	.word	0x00000110
        /*0354*/ 	.short	0x0100
        /*0356*/ 	.byte	0x08
	.zero		1


	//   ....[35]....
        /*0358*/ 	.word	0x00000a30
        /*035c*/ 	.word	0x000000ff
        /*0360*/ 	.word	0x00000118
        /*0364*/ 	.short	0x0100
        /*0366*/ 	.byte	0x08
	.zero		1


	//   ....[36]....
        /*0368*/ 	.word	0x00000b60
        /*036c*/ 	.word	0x000000ff
        /*0370*/ 	.word	0x00000120
        /*0374*/ 	.short	0x0100
        /*0376*/ 	.byte	0x08
	.zero		1


	//   ....[37]....
        /*0378*/ 	.word	0x00000b70
        /*037c*/ 	.word	0x000000ff
        /*0380*/ 	.word	0x00000130
        /*0384*/ 	.short	0x0100
        /*0386*/ 	.byte	0x08
	.zero		1


	//   ....[38]....
        /*0388*/ 	.word	0x00000b80
        /*038c*/ 	.word	0x000000ff
        /*0390*/ 	.word	0x00000128
        /*0394*/ 	.short	0x0100
        /*0396*/ 	.byte	0x08
	.zero		1


	//   ....[39]....
        /*0398*/ 	.word	0x00000b90
        /*039c*/ 	.word	0x000000ff
        /*03a0*/ 	.word	0x00000138
        /*03a4*/ 	.short	0x0100
        /*03a6*/ 	.byte	0x08
	.zero		1


	//   ....[40]....
        /*03a8*/ 	.word	0x00000cb0
        /*03ac*/ 	.word	0x000000ff
        /*03b0*/ 	.word	0x00000140
        /*03b4*/ 	.short	0x0100
        /*03b6*/ 	.byte	0x09
	.zero		1


	//   ....[41]....
        /*03b8*/ 	.word	0x00000cc0
        /*03bc*/ 	.word	0x000000ff
        /*03c0*/ 	.word	0x00000160
        /*03c4*/ 	.short	0x0100
        /*03c6*/ 	.byte	0x09
	.zero		1


	//   ....[42]....
        /*03c8*/ 	.word	0x00000cd0
        /*03cc*/ 	.word	0x000000ff
        /*03d0*/ 	.word	0x00000148
        /*03d4*/ 	.short	0x0100
        /*03d6*/ 	.byte	0x09
	.zero		1


	//   ....[43]....
        /*03d8*/ 	.word	0x00000ce0
        /*03dc*/ 	.word	0x000000ff
        /*03e0*/ 	.word	0x00000168
        /*03e4*/ 	.short	0x0100
        /*03e6*/ 	.byte	0x09
	.zero		1


	//   ....[44]....
        /*03e8*/ 	.word	0x00000cf0
        /*03ec*/ 	.word	0x000000ff
        /*03f0*/ 	.word	0x00000150
        /*03f4*/ 	.short	0x0100
        /*03f6*/ 	.byte	0x09
	.zero		1


	//   ....[45]....
        /*03f8*/ 	.word	0x00000d00
        /*03fc*/ 	.word	0x000000ff
        /*0400*/ 	.word	0x00000170
        /*0404*/ 	.short	0x0100
        /*0406*/ 	.byte	0x09
	.zero		1


	//   ....[46]....
        /*0408*/ 	.word	0x00000d10
        /*040c*/ 	.word	0x000000ff
        /*0410*/ 	.word	0x00000158
        /*0414*/ 	.short	0x0100
        /*0416*/ 	.byte	0x09
	.zero		1


	//   ....[47]....
        /*0418*/ 	.word	0x00000d20
        /*041c*/ 	.word	0x000000ff
        /*0420*/ 	.word	0x00000178
        /*0424*/ 	.short	0x0100
        /*0426*/ 	.byte	0x09
	.zero		1


	//   ....[48]....
        /*0428*/ 	.word	0x00000e10
        /*042c*/ 	.word	0x000000ff
        /*0430*/ 	.word	0x00000180
        /*0434*/ 	.short	0x0100
        /*0436*/ 	.byte	0x08
	.zero		1


	//   ....[49]....
        /*0438*/ 	.word	0x00000e20
        /*043c*/ 	.word	0x000000ff
        /*0440*/ 	.word	0x00000190
        /*0444*/ 	.short	0x0100
        /*0446*/ 	.byte	0x08
	.zero		1


	//   ....[50]....
        /*0448*/ 	.word	0x00000e30
        /*044c*/ 	.word	0x000000ff
        /*0450*/ 	.word	0x00000188
        /*0454*/ 	.short	0x0100
        /*0456*/ 	.byte	0x08
	.zero		1


	//   ....[51]....
        /*0458*/ 	.word	0x00000e40
        /*045c*/ 	.word	0x000000ff
        /*0460*/ 	.word	0x00000198
        /*0464*/ 	.short	0x0100
        /*0466*/ 	.byte	0x08
	.zero		1


	//   ....[52]....
        /*0468*/ 	.word	0x00000f30
        /*046c*/ 	.word	0x000000ff
        /*0470*/ 	.word	0x000001a0
        /*0474*/ 	.short	0x0100
        /*0476*/ 	.byte	0x07
	.zero		1


	//   ....[53]....
        /*0478*/ 	.word	0x00001940
        /*047c*/ 	.word	0x00000003
        /*0480*/ 	.word	0x00000190
        /*0484*/ 	.short	0x010a
        /*0486*/ 	.byte	0xff
	.zero		1


	//   ....[54]....
        /*0488*/ 	.word	0x00001970
        /*048c*/ 	.word	0x00000003
        /*0490*/ 	.word	0x00000180
        /*0494*/ 	.short	0x0101
        /*0496*/ 	.byte	0xff
	.zero		1


	//   ....[55]....
        /*0498*/ 	.word	0x00001a70
        /*049c*/ 	.word	0x000000ff
        /*04a0*/ 	.word	0x00000068
        /*04a4*/ 	.short	0x010a
        /*04a6*/ 	.byte	0x08
	.zero		1


	//   ....[56]....
        /*04a8*/ 	.word	0x00001b30
        /*04ac*/ 	.word	0x000000ff
        /*04b0*/ 	.word	0x00000068
        /*04b4*/ 	.short	0x010a
        /*04b6*/ 	.byte	0x21
	.zero		1


	//   ....[57]....
        /*04b8*/ 	.word	0x00001cf0
        /*04bc*/ 	.word	0x000000ff
        /*04c0*/ 	.word	0x00000068
        /*04c4*/ 	.short	0x010a
        /*04c6*/ 	.byte	0x08
	.zero		1


	//   ....[58]....
        /*04c8*/ 	.word	0x00001dd0
        /*04cc*/ 	.word	0x000000ff
        /*04d0*/ 	.word	0x00000118
        /*04d4*/ 	.short	0x0101
        /*04d6*/ 	.byte	0x06
	.zero		1


	//   ....[59]....
        /*04d8*/ 	.word	0x00001df0
        /*04dc*/ 	.word	0x000000ff
        /*04e0*/ 	.word	0x00000068
        /*04e4*/ 	.short	0x010a
        /*04e6*/ 	.byte	0x08
	.zero		1


	//   ....[60]....
        /*04e8*/ 	.word	0x00001e70
        /*04ec*/ 	.word	0x000000ff
        /*04f0*/ 	.word	0x00000068
        /*04f4*/ 	.short	0x010a
        /*04f6*/ 	.byte	0x11
	.zero		1


	//   ....[61]....
        /*04f8*/ 	.word	0x00002000
        /*04fc*/ 	.word	0x000000ff
        /*0500*/ 	.word	0x00000068
        /*0504*/ 	.short	0x010a
        /*0506*/ 	.byte	0x08
	.zero		1


	//   ....[62]....
        /*0508*/ 	.word	0x00002140
        /*050c*/ 	.word	0x00000002
        /*0510*/ 	.word	0x00000120
        /*0514*/ 	.short	0x010a
        /*0516*/ 	.byte	0xff
	.zero		1


	//   ....[63]....
        /*0518*/ 	.word	0x00002200
        /*051c*/ 	.word	0x00000002
        /*0520*/ 	.word	0x00000000
        /*0524*/ 	.short	0x0101
        /*0526*/ 	.byte	0xff
	.zero		1


	//   ....[64]....
        /*0528*/ 	.word	0x00002760
        /*052c*/ 	.word	0x000000ff
        /*0530*/ 	.word	0x00000000
        /*0534*/ 	.short	0x010a
        /*0536*/ 	.byte	0x04
	.zero		1


	//   ....[65]....
        /*0538*/ 	.word	0x000027f0
        /*053c*/ 	.word	0x000000ff
        /*0540*/ 	.word	0x00000000
        /*0544*/ 	.short	0x010a
        /*0546*/ 	.byte	0x04
	.zero		1


	//   ....[66]....
        /*0548*/ 	.word	0x00002880
        /*054c*/ 	.word	0x000000ff
        /*0550*/ 	.word	0x00000000
        /*0554*/ 	.short	0x010a
        /*0556*/ 	.byte	0x04
	.zero		1


	//   ....[67]....
        /*0558*/ 	.word	0x00002910
        /*055c*/ 	.word	0x000000ff
        /*0560*/ 	.word	0x00000000
        /*0564*/ 	.short	0x010a
        /*0566*/ 	.byte	0x04
	.zero		1


	//   ....[68]....
        /*0568*/ 	.word	0x000029a0
        /*056c*/ 	.word	0x000000ff
        /*0570*/ 	.word	0x00000000
        /*0574*/ 	.short	0x010a
        /*0576*/ 	.byte	0x04
	.zero		1


	//   ....[69]....
        /*0578*/ 	.word	0x00002a30
        /*057c*/ 	.word	0x000000ff
        /*0580*/ 	.word	0x00000000
        /*0584*/ 	.short	0x010a
        /*0586*/ 	.byte	0x04
	.zero		1


	//   ....[70]....
        /*0588*/ 	.word	0x00002ac0
        /*058c*/ 	.word	0x000000ff
        /*0590*/ 	.word	0x00000000
        /*0594*/ 	.short	0x010a
        /*0596*/ 	.byte	0x04
	.zero		1


	//   ....[71]....
        /*0598*/ 	.word	0x00002b50
        /*059c*/ 	.word	0x000000ff
        /*05a0*/ 	.word	0x00000000
        /*05a4*/ 	.short	0x010a
        /*05a6*/ 	.byte	0x04
	.zero		1


	//   ....[72]....
        /*05a8*/ 	.word	0x00002be0
        /*05ac*/ 	.word	0x000000ff
        /*05b0*/ 	.word	0x00000000
        /*05b4*/ 	.short	0x010a
        /*05b6*/ 	.byte	0x04
	.zero		1


	//   ....[73]....
        /*05b8*/ 	.word	0x00002c70
        /*05bc*/ 	.word	0x000000ff
        /*05c0*/ 	.word	0x00000000
        /*05c4*/ 	.short	0x010a
        /*05c6*/ 	.byte	0x04
	.zero		1


	//   ....[74]....
        /*05c8*/ 	.word	0x00002d00
        /*05cc*/ 	.word	0x000000ff
        /*05d0*/ 	.word	0x00000000
        /*05d4*/ 	.short	0x010a
        /*05d6*/ 	.byte	0x04
	.zero		1


	//   ....[75]....
        /*05d8*/ 	.word	0x00002d90
        /*05dc*/ 	.word	0x000000ff
        /*05e0*/ 	.word	0x00000000
        /*05e4*/ 	.short	0x010a
        /*05e6*/ 	.byte	0x04
	.zero		1


	//   ....[76]....
        /*05e8*/ 	.word	0x00002e30
        /*05ec*/ 	.word	0x00000000
        /*05f0*/ 	.word	0x00000000
        /*05f4*/ 	.short	0x010a
        /*05f6*/ 	.byte	0xff
	.zero		1


	//   ....[77]....
        /*05f8*/ 	.word	0x00002f60
        /*05fc*/ 	.word	0x00000000
        /*0600*/ 	.word	0x00000180
        /*0604*/ 	.short	0x010a
        /*0606*/ 	.byte	0xff
	.zero		1


	//   ....[78]....
        /*0608*/ 	.word	0x00002fd0
        /*060c*/ 	.word	0x00000004
        /*0610*/ 	.word	0x00000000
        /*0614*/ 	.short	0x0101
        /*0616*/ 	.byte	0xff
	.zero		1


	//   ....[79]....
        /*0618*/ 	.word	0x00002ff0
        /*061c*/ 	.word	0x000000ff
        /*0620*/ 	.word	0x00000130
        /*0624*/ 	.short	0x010a
        /*0626*/ 	.byte	0x05
	.zero		1


	//   ....[80]....
        /*0628*/ 	.word	0x00003110
        /*062c*/ 	.word	0x00000000
        /*0630*/ 	.word	0x00000120
        /*0634*/ 	.short	0x010a
        /*0636*/ 	.byte	0xff
	.zero		1


	//   ....[81]....
        /*0638*/ 	.word	0x00003210
        /*063c*/ 	.word	0x00000000
        /*0640*/ 	.word	0x00000000
        /*0644*/ 	.short	0x0101
        /*0646*/ 	.byte	0xff
	.zero		1


	//   ....[82]....
        /*0648*/ 	.word	0x000032a0
        /*064c*/ 	.word	0x000000ff
        /*0650*/ 	.word	0x00000130
        /*0654*/ 	.short	0x0106
        /*0656*/ 	.byte	0x05
	.zero		1


	//   ....[83]....
        /*0658*/ 	.word	0x000032c0
        /*065c*/ 	.word	0x000000ff
        /*0660*/ 	.word	0x00000130
        /*0664*/ 	.short	0x010a
        /*0666*/ 	.byte	0x05
	.zero		1


	//   ....[84]....
        /*0668*/ 	.word	0x00003350
        /*066c*/ 	.word	0x000000ff
        /*0670*/ 	.word	0x00000130
        /*0674*/ 	.short	0x0106
        /*0676*/ 	.byte	0x04
	.zero		1


	//   ....[85]....
        /*0678*/ 	.word	0x00003390
        /*067c*/ 	.word	0x00000000
        /*0680*/ 	.word	0x00000130
        /*0684*/ 	.short	0x010a
        /*0686*/ 	.byte	0xff
	.zero		1


	//   ....[86]....
        /*0688*/ 	.word	0x000035d0
        /*068c*/ 	.word	0x000000ff
        /*0690*/ 	.word	0x00000008
        /*0694*/ 	.short	0x010a
        /*0696*/ 	.byte	0x06
	.zero		1


	//   ....[87]....
        /*0698*/ 	.word	0x000035f0
        /*069c*/ 	.word	0x000000ff
        /*06a0*/ 	.word	0x00000008
        /*06a4*/ 	.short	0x010a
        /*06a6*/ 	.byte	0x06
	.zero		1


	//   ....[88]....
        /*06a8*/ 	.word	0x00003780
        /*06ac*/ 	.word	0x000000ff
        /*06b0*/ 	.word	0x00000008
        /*06b4*/ 	.short	0x010a
        /*06b6*/ 	.byte	0x06
	.zero		1


	//   ....[89]....
        /*06b8*/ 	.word	0x000037a0
        /*06bc*/ 	.word	0x000000ff
        /*06c0*/ 	.word	0x00000008
        /*06c4*/ 	.short	0x010a
        /*06c6*/ 	.byte	0x06
	.zero		1


	//   ....[90]....
        /*06c8*/ 	.word	0x00003860
        /*06cc*/ 	.word	0x000000ff
        /*06d0*/ 	.word	0x00000000
        /*06d4*/ 	.short	0x0101
        /*06d6*/ 	.byte	0x07
	.zero		1


	//   ....[91]....
        /*06d8*/ 	.word	0x00003ba0
        /*06dc*/ 	.word	0x00000000
        /*06e0*/ 	.word	0x00000120
        /*06e4*/ 	.short	0x010a
        /*06e6*/ 	.byte	0xff
	.zero		1


	//   ....[92]....
        /*06e8*/ 	.word	0x00003c60
        /*06ec*/ 	.word	0x00000000
        /*06f0*/ 	.word	0x00000000
        /*06f4*/ 	.short	0x0101
        /*06f6*/ 	.byte	0xff
	.zero		1


	//   ....[93]....
        /*06f8*/ 	.word	0x00003d20
        /*06fc*/ 	.word	0x000000ff
        /*0700*/ 	.word	0x00000000
        /*0704*/ 	.short	0x010a
        /*0706*/ 	.byte	0x08
	.zero		1


	//   ....[94]....
        /*0708*/ 	.word	0x00003d30
        /*070c*/ 	.word	0x000000ff
        /*0710*/ 	.word	0x00000160
        /*0714*/ 	.short	0x010a
        /*0716*/ 	.byte	0x09
	.zero		1


	//   ....[95]....
        /*0718*/ 	.word	0x00003de0
        /*071c*/ 	.word	0x000000ff
        /*0720*/ 	.word	0x00000000
        /*0724*/ 	.short	0x010a
        /*0726*/ 	.byte	0x08
	.zero		1


	//   ....[96]....
        /*0728*/ 	.word	0x00003f10
        /*072c*/ 	.word	0x000000ff
        /*0730*/ 	.word	0x00000000
        /*0734*/ 	.short	0x010a
        /*0736*/ 	.byte	0x1e
	.zero		1


	//   ....[97]....
        /*0738*/ 	.word	0x00004210
        /*073c*/ 	.word	0x000000ff
        /*0740*/ 	.word	0x00000000
        /*0744*/ 	.short	0x010a
        /*0746*/ 	.byte	0x08
	.zero		1


	//   ....[98]....
        /*0748*/ 	.word	0x000042a0
        /*074c*/ 	.word	0x000000ff
        /*0750*/ 	.word	0x00000000
        /*0754*/ 	.short	0x010a
        /*0756*/ 	.byte	0x08
	.zero		1


	//   ....[99]....
        /*0758*/ 	.word	0x00004330
        /*075c*/ 	.word	0x000000ff
        /*0760*/ 	.word	0x00000000
        /*0764*/ 	.short	0x010a
        /*0766*/ 	.byte	0x08
	.zero		1


	//   ....[100]....
        /*0768*/ 	.word	0x000043d0
        /*076c*/ 	.word	0x00000000
        /*0770*/ 	.word	0x00000000
        /*0774*/ 	.short	0x010a
        /*0776*/ 	.byte	0xff
	.zero		1


	//   ....[101]....
        /*0778*/ 	.word	0x00004410
        /*077c*/ 	.word	0x00000000
        /*0780*/ 	.word	0x00000000
        /*0784*/ 	.short	0x010a
        /*0786*/ 	.byte	0xff
	.zero		1


	//   ....[102]....
        /*0788*/ 	.word	0x00004480
        /*078c*/ 	.word	0x000000ff
        /*0790*/ 	.word	0x00000000
        /*0794*/ 	.short	0x0101
        /*0796*/ 	.byte	0x05
	.zero		1


	//   ....[103]....
        /*0798*/ 	.word	0x000044c0
        /*079c*/ 	.word	0x000000ff
        /*07a0*/ 	.word	0x000001a0
        /*07a4*/ 	.short	0x010a
        /*07a6*/ 	.byte	0x07
	.zero		1


	//   ....[104]....
        /*07a8*/ 	.word	0x00004510
        /*07ac*/ 	.word	0x000000ff
        /*07b0*/ 	.word	0x00000000
        /*07b4*/ 	.short	0x0101
        /*07b6*/ 	.byte	0x05
	.zero		1


	//   ....[105]....
        /*07b8*/ 	.word	0x00004960
        /*07bc*/ 	.word	0x00000000
        /*07c0*/ 	.word	0x00000120
        /*07c4*/ 	.short	0x010a
        /*07c6*/ 	.byte	0xff
	.zero		1


	//   ....[106]....
        /*07c8*/ 	.word	0x00004a20
        /*07cc*/ 	.word	0x00000000
        /*07d0*/ 	.word	0x00000000
        /*07d4*/ 	.short	0x0101
        /*07d6*/ 	.byte	0xff
	.zero		1


	//   ....[107]....
        /*07d8*/ 	.word	0x00004d40
        /*07dc*/ 	.word	0x000000ff
        /*07e0*/ 	.word	0x00000118
        /*07e4*/ 	.short	0x010a
        /*07e6*/ 	.byte	0x07
	.zero		1


	//   ....[108]....
        /*07e8*/ 	.word	0x00004f30
        /*07ec*/ 	.word	0x000000ff
        /*07f0*/ 	.word	0x000000f0
        /*07f4*/ 	.short	0x010a
        /*07f6*/ 	.byte	0x07
	.zero		1


	//   ....[109]....
        /*07f8*/ 	.word	0x00005120
        /*07fc*/ 	.word	0x000000ff
        /*0800*/ 	.word	0x000000d0
        /*0804*/ 	.short	0x010b
        /*0806*/ 	.byte	0x07
	.zero		1


	//   ....[110]....
        /*0808*/ 	.word	0x00005130
        /*080c*/ 	.word	0x000000ff
        /*0810*/ 	.word	0x00000000
        /*0814*/ 	.short	0x0101
        /*0816*/ 	.byte	0x0e
	.zero		1


	//   ....[111]....
        /*0818*/ 	.word	0x00005150
        /*081c*/ 	.word	0x000000ff
        /*0820*/ 	.word	0x000000f8
        /*0824*/ 	.short	0x010a
        /*0826*/ 	.byte	0x07
	.zero		1


	//   ....[112]....
        /*0828*/ 	.word	0x00005300
        /*082c*/ 	.word	0x000000ff
        /*0830*/ 	.word	0x000000d8
        /*0834*/ 	.short	0x010b
        /*0836*/ 	.byte	0x07
	.zero		1


	//   ....[113]....
        /*0838*/ 	.word	0x00005310
        /*083c*/ 	.word	0x000000ff
        /*0840*/ 	.word	0x00000000
        /*0844*/ 	.short	0x0101
        /*0846*/ 	.byte	0x0e
	.zero		1


	//   ....[114]....
        /*0848*/ 	.word	0x00005320
        /*084c*/ 	.word	0x000000ff
        /*0850*/ 	.word	0x00000100
        /*0854*/ 	.short	0x010a
        /*0856*/ 	.byte	0x07
	.zero		1


	//   ....[115]....
        /*0858*/ 	.word	0x00005550
        /*085c*/ 	.word	0x000000ff
        /*0860*/ 	.word	0x000000e0
        /*0864*/ 	.short	0x010b
        /*0866*/ 	.byte	0x07
	.zero		1


	//   ....[116]....
        /*0868*/ 	.word	0x000055c0
        /*086c*/ 	.word	0x000000ff
        /*0870*/ 	.word	0x00000000
        /*0874*/ 	.short	0x0101
        /*0876*/ 	.byte	0x0e
	.zero		1


	//   ....[117]....
        /*0878*/ 	.word	0x00005600
        /*087c*/ 	.word	0x000000ff
        /*0880*/ 	.word	0x00000108
        /*0884*/ 	.short	0x010a
        /*0886*/ 	.byte	0x07
	.zero		1


	//   ....[118]....
        /*0888*/ 	.word	0x00005830
        /*088c*/ 	.word	0x000000ff
        /*0890*/ 	.word	0x000000e8
        /*0894*/ 	.short	0x010b
        /*0896*/ 	.byte	0x07
	.zero		1


	//   ....[119]....
        /*0898*/ 	.word	0x00005850
        /*089c*/ 	.word	0x000000ff
        /*08a0*/ 	.word	0x00000000
        /*08a4*/ 	.short	0x0101
        /*08a6*/ 	.byte	0x0d
	.zero		1


	//   ....[120]....
        /*08a8*/ 	.word	0x00005880
        /*08ac*/ 	.word	0x000000ff
        /*08b0*/ 	.word	0x000000f0
        /*08b4*/ 	.short	0x010a
        /*08b6*/ 	.byte	0x07
	.zero		1


	//   ....[121]....
        /*08b8*/ 	.word	0x000058a0
        /*08bc*/ 	.word	0x000000ff
        /*08c0*/ 	.word	0x000000f8
        /*08c4*/ 	.short	0x010a
        /*08c6*/ 	.byte	0x07
	.zero		1


	//   ....[122]....
        /*08c8*/ 	.word	0x000058c0
        /*08cc*/ 	.word	0x000000ff
        /*08d0*/ 	.word	0x00000100
        /*08d4*/ 	.short	0x010a
        /*08d6*/ 	.byte	0x07
	.zero		1


	//   ....[123]....
        /*08d8*/ 	.word	0x00005900
        /*08dc*/ 	.word	0x00000000
        /*08e0*/ 	.word	0x00000108
        /*08e4*/ 	.short	0x010a
        /*08e6*/ 	.byte	0xff
	.zero		1


	//   ....[124]....
        /*08e8*/ 	.word	0x00005c50
        /*08ec*/ 	.word	0x00000000
        /*08f0*/ 	.word	0x00000120
        /*08f4*/ 	.short	0x010a
        /*08f6*/ 	.byte	0xff
	.zero		1


	//   ....[125]....
        /*08f8*/ 	.word	0x00005d60
        /*08fc*/ 	.word	0x00000000
        /*0900*/ 	.word	0x00000000
        /*0904*/ 	.short	0x0101
        /*0906*/ 	.byte	0xff
	.zero		1


	//   ....[126]....
        /*0908*/ 	.word	0x00006780
        /*090c*/ 	.word	0x000000ff
        /*0910*/ 	.word	0x000000d0
        /*0914*/ 	.short	0x010a
        /*0916*/ 	.byte	0x30
	.zero		1


	//   ....[127]....
        /*0918*/ 	.word	0x000067c0
        /*091c*/ 	.word	0x0000004a
        /*0920*/ 	.word	0x00000140
        /*0924*/ 	.short	0x010a
        /*0926*/ 	.byte	0xff
	.zero		1


	//   ....[128]....
        /*0928*/ 	.word	0x000068d0
        /*092c*/ 	.word	0x000000ff
        /*0930*/ 	.word	0x000000d0
        /*0934*/ 	.short	0x010a
        /*0936*/ 	.byte	0x30
	.zero		1


	//   ....[129]....
        /*0938*/ 	.word	0x000069a0
        /*093c*/ 	.word	0x0000004a
        /*0940*/ 	.word	0x00000140
        /*0944*/ 	.short	0x010a
        /*0946*/ 	.byte	0xff
	.zero		1


	//   ....[130]....
        /*0948*/ 	.word	0x00007150
        /*094c*/ 	.word	0x00000000
        /*0950*/ 	.word	0x00000000
        /*0954*/ 	.short	0x0101
        /*0956*/ 	.byte	0xff
	.zero		1


	//   ....[131]....
        /*0958*/ 	.word	0x00007160
        /*095c*/ 	.word	0x00000003
        /*0960*/ 	.word	0x000000d0
        /*0964*/ 	.short	0x010a
        /*0966*/ 	.byte	0xff
	.zero		1


	//   ....[132]....
        /*0968*/ 	.word	0x00007220
        /*096c*/ 	.word	0x00000003
        /*0970*/ 	.word	0x000000d0
        /*0974*/ 	.short	0x010a
        /*0976*/ 	.byte	0xff
	.zero		1


	//   ....[133]....
        /*0978*/ 	.word	0x00007a10
        /*097c*/ 	.word	0x00000052
        /*0980*/ 	.word	0x00000000
        /*0984*/ 	.short	0x0101
        /*0986*/ 	.byte	0xff
	.zero		1


	//   ....[134]....
        /*0988*/ 	.word	0x00007a30
        /*098c*/ 	.word	0x00000053
        /*0990*/ 	.word	0x000000d0
        /*0994*/ 	.short	0x010a
        /*0996*/ 	.byte	0xff
	.zero		1


	//   ....[135]....
        /*0998*/ 	.word	0x00007ae0
        /*099c*/ 	.word	0x00000053
        /*09a0*/ 	.word	0x000000d0
        /*09a4*/ 	.short	0x010a
        /*09a6*/ 	.byte	0xff
	.zero		1


	//   ....[136]....
        /*09a8*/ 	.word	0x000082d0
        /*09ac*/ 	.word	0x00000052
        /*09b0*/ 	.word	0x00000000
        /*09b4*/ 	.short	0x0101
        /*09b6*/ 	.byte	0xff
	.zero		1


	//   ....[137]....
        /*09b8*/ 	.word	0x000082f0
        /*09bc*/ 	.word	0x00000058
        /*09c0*/ 	.word	0x000000d0
        /*09c4*/ 	.short	0x010a
        /*09c6*/ 	.byte	0xff
	.zero		1


	//   ....[138]....
        /*09c8*/ 	.word	0x000083a0
        /*09cc*/ 	.word	0x00000058
        /*09d0*/ 	.word	0x000000d0
        /*09d4*/ 	.short	0x010a
        /*09d6*/ 	.byte	0xff
	.zero		1


	//   ....[139]....
        /*09d8*/ 	.word	0x00008650
        /*09dc*/ 	.word	0x0000004a
        /*09e0*/ 	.word	0x00000000
        /*09e4*/ 	.short	0x0101
        /*09e6*/ 	.byte	0xff
	.zero		1


	//   ....[140]....
        /*09e8*/ 	.word	0x00008be0
        /*09ec*/ 	.word	0x00000002
        /*09f0*/ 	.word	0x00000000
        /*09f4*/ 	.short	0x0101
        /*09f6*/ 	.byte	0xff
	.zero		1


	//   ....[141]....
        /*09f8*/ 	.word	0x00008e50
        /*09fc*/ 	.word	0x000000ff
        /*0a00*/ 	.word	0x00000000
        /*0a04*/ 	.short	0x0101
        /*0a06*/ 	.byte	0x04
	.zero		1


	//   ....[142]....
        /*0a08*/ 	.word	0x00008e70
        /*0a0c*/ 	.word	0x00000003
        /*0a10*/ 	.word	0x00000190
        /*0a14*/ 	.short	0x010a
        /*0a16*/ 	.byte	0xff
	.zero		1


	//   ....[143]....
        /*0a18*/ 	.word	0x00008ed0
        /*0a1c*/ 	.word	0x00000002
        /*0a20*/ 	.word	0x00000068
        /*0a24*/ 	.short	0x010a
        /*0a26*/ 	.byte	0xff
	.zero		1


	//   ....[144]....
        /*0a28*/ 	.word	0x00008f30
        /*0a2c*/ 	.word	0x00000002
        /*0a30*/ 	.word	0x00000068
        /*0a34*/ 	.short	0x010a
        /*0a36*/ 	.byte	0xff
	.zero		1


	//   ....[145]....
        /*0a38*/ 	.word	0x00008f80
        /*0a3c*/ 	.word	0x00000002
        /*0a40*/ 	.word	0x00000120
        /*0a44*/ 	.short	0x010a
        /*0a46*/ 	.byte	0xff
	.zero		1


	//   ....[146]....
        /*0a48*/ 	.word	0x00008fe0
        /*0a4c*/ 	.word	0x00000000
        /*0a50*/ 	.word	0x00000000
        /*0a54*/ 	.short	0x010a
        /*0a56*/ 	.byte	0xff
	.zero		1


	//   ....[147]....
        /*0a58*/ 	.word	0x00009040
        /*0a5c*/ 	.word	0x00000000
        /*0a60*/ 	.word	0x00000000
        /*0a64*/ 	.short	0x010a
        /*0a66*/ 	.byte	0xff
	.zero		1


	//   ....[148]....
        /*0a68*/ 	.word	0x000090a0
        /*0a6c*/ 	.word	0x00000000
        /*0a70*/ 	.word	0x00000000
        /*0a74*/ 	.short	0x010a
        /*0a76*/ 	.byte	0xff
	.zero		1


	//   ....[149]....
        /*0a78*/ 	.word	0x00009100
        /*0a7c*/ 	.word	0x00000000
        /*0a80*/ 	.word	0x00000000
        /*0a84*/ 	.short	0x010a
        /*0a86*/ 	.byte	0xff
	.zero		1


	//   ....[150]....
        /*0a88*/ 	.word	0x00009160
        /*0a8c*/ 	.word	0x00000000
        /*0a90*/ 	.word	0x00000000
        /*0a94*/ 	.short	0x010a
        /*0a96*/ 	.byte	0xff
	.zero		1


	//   ....[151]....
        /*0a98*/ 	.word	0x000091c0
        /*0a9c*/ 	.word	0x00000000
        /*0aa0*/ 	.word	0x00000000
        /*0aa4*/ 	.short	0x010a
        /*0aa6*/ 	.byte	0xff
	.zero		1


	//   ....[152]....
        /*0aa8*/ 	.word	0x00009220
        /*0aac*/ 	.word	0x00000000
        /*0ab0*/ 	.word	0x00000000
        /*0ab4*/ 	.short	0x010a
        /*0ab6*/ 	.byte	0xff
	.zero		1


	//   ....[153]....
        /*0ab8*/ 	.word	0x00009280
        /*0abc*/ 	.word	0x00000000
        /*0ac0*/ 	.word	0x00000000
        /*0ac4*/ 	.short	0x010a
        /*0ac6*/ 	.byte	0xff
	.zero		1


	//   ....[154]....
        /*0ac8*/ 	.word	0x000092e0
        /*0acc*/ 	.word	0x00000000
        /*0ad0*/ 	.word	0x00000000
        /*0ad4*/ 	.short	0x010a
        /*0ad6*/ 	.byte	0xff
	.zero		1


	//   ....[155]....
        /*0ad8*/ 	.word	0x00009340
        /*0adc*/ 	.word	0x00000000
        /*0ae0*/ 	.word	0x00000000
        /*0ae4*/ 	.short	0x010a
        /*0ae6*/ 	.byte	0xff
	.zero		1


	//   ....[156]....
        /*0ae8*/ 	.word	0x000093a0
        /*0aec*/ 	.word	0x00000000
        /*0af0*/ 	.word	0x00000000
        /*0af4*/ 	.short	0x010a
        /*0af6*/ 	.byte	0xff
	.zero		1


	//   ....[157]....
        /*0af8*/ 	.word	0x00009400
        /*0afc*/ 	.word	0x00000000
        /*0b00*/ 	.word	0x00000000
        /*0b04*/ 	.short	0x010a
        /*0b06*/ 	.byte	0xff
	.zero		1


	//   ....[158]....
        /*0b08*/ 	.word	0x00009450
        /*0b0c*/ 	.word	0x00000000
        /*0b10*/ 	.word	0x00000180
        /*0b14*/ 	.short	0x010a
        /*0b16*/ 	.byte	0xff
	.zero		1


	//   ....[159]....
        /*0b18*/ 	.word	0x000094b0
        /*0b1c*/ 	.word	0x00000000
        /*0b20*/ 	.word	0x00000130
        /*0b24*/ 	.short	0x010a
        /*0b26*/ 	.byte	0xff
	.zero		1


	//   ....[160]....
        /*0b28*/ 	.word	0x00009500
        /*0b2c*/ 	.word	0x00000000
        /*0b30*/ 	.word	0x00000120
        /*0b34*/ 	.short	0x010a
        /*0b36*/ 	.byte	0xff
	.zero		1


	//   ....[161]....
        /*0b38*/ 	.word	0x00009560
        /*0b3c*/ 	.word	0x00000000
        /*0b40*/ 	.word	0x00000130
        /*0b44*/ 	.short	0x010a
        /*0b46*/ 	.byte	0xff
	.zero		1


	//   ....[162]....
        /*0b48*/ 	.word	0x000095c0
        /*0b4c*/ 	.word	0x00000004
        /*0b50*/ 	.word	0x00000008
        /*0b54*/ 	.short	0x010a
        /*0b56*/ 	.byte	0xff
	.zero		1


	//   ....[163]....
        /*0b58*/ 	.word	0x000096a0
        /*0b5c*/ 	.word	0x00000002
        /*0b60*/ 	.word	0x00000008
        /*0b64*/ 	.short	0x010a
        /*0b66*/ 	.byte	0xff
	.zero		1


	//   ....[164]....
        /*0b68*/ 	.word	0x000096f0
        /*0b6c*/ 	.word	0x00000000
        /*0b70*/ 	.word	0x00000120
        /*0b74*/ 	.short	0x010a
        /*0b76*/ 	.byte	0xff
	.zero		1


	//   ....[165]....
        /*0b78*/ 	.word	0x00009750
        /*0b7c*/ 	.word	0x00000000
        /*0b80*/ 	.word	0x00000160
        /*0b84*/ 	.short	0x010a
        /*0b86*/ 	.byte	0xff
	.zero		1


	//   ....[166]....
        /*0b88*/ 	.word	0x000097b0
        /*0b8c*/ 	.word	0x00000000
        /*0b90*/ 	.word	0x00000000
        /*0b94*/ 	.short	0x010a
        /*0b96*/ 	.byte	0xff
	.zero		1


	//   ....[167]....
        /*0b98*/ 	.word	0x00009810
        /*0b9c*/ 	.word	0x00000000
        /*0ba0*/ 	.word	0x00000000
        /*0ba4*/ 	.short	0x010a
        /*0ba6*/ 	.byte	0xff
	.zero		1


	//   ....[168]....
        /*0ba8*/ 	.word	0x00009870
        /*0bac*/ 	.word	0x00000000
        /*0bb0*/ 	.word	0x00000000
        /*0bb4*/ 	.short	0x010a
        /*0bb6*/ 	.byte	0xff
	.zero		1


	//   ....[169]....
        /*0bb8*/ 	.word	0x000098d0
        /*0bbc*/ 	.word	0x00000000
        /*0bc0*/ 	.word	0x00000000
        /*0bc4*/ 	.short	0x010a
        /*0bc6*/ 	.byte	0xff
	.zero		1


	//   ....[170]....
        /*0bc8*/ 	.word	0x00009930
        /*0bcc*/ 	.word	0x00000000
        /*0bd0*/ 	.word	0x000001a0
        /*0bd4*/ 	.short	0x010a
        /*0bd6*/ 	.byte	0xff
	.zero		1


	//   ....[171]....
        /*0bd8*/ 	.word	0x00009980
        /*0bdc*/ 	.word	0x00000000
        /*0be0*/ 	.word	0x00000120
        /*0be4*/ 	.short	0x010a
        /*0be6*/ 	.byte	0xff
	.zero		1


	//   ....[172]....
        /*0be8*/ 	.word	0x000099e0
        /*0bec*/ 	.word	0x00000000
        /*0bf0*/ 	.word	0x00000118
        /*0bf4*/ 	.short	0x010a
        /*0bf6*/ 	.byte	0xff
	.zero		1


	//   ....[173]....
        /*0bf8*/ 	.word	0x00009a40
        /*0bfc*/ 	.word	0x00000003
        /*0c00*/ 	.word	0x000000f0
        /*0c04*/ 	.short	0x010a
        /*0c06*/ 	.byte	0xff
	.zero		1


	//   ....[174]....
        /*0c08*/ 	.word	0x00009aa0
        /*0c0c*/ 	.word	0x00000003
        /*0c10*/ 	.word	0x000000f8
        /*0c14*/ 	.short	0x010a
        /*0c16*/ 	.byte	0xff
	.zero		1


	//   ....[175]....
        /*0c18*/ 	.word	0x00009b00
        /*0c1c*/ 	.word	0x00000003
        /*0c20*/ 	.word	0x00000100
        /*0c24*/ 	.short	0x010a
        /*0c26*/ 	.byte	0xff
	.zero		1


	//   ....[176]....
        /*0c28*/ 	.word	0x00009b60
        /*0c2c*/ 	.word	0x00000003
        /*0c30*/ 	.word	0x00000108
        /*0c34*/ 	.short	0x010a
        /*0c36*/ 	.byte	0xff
	.zero		1


	//   ....[177]....
        /*0c38*/ 	.word	0x00009bc0
        /*0c3c*/ 	.word	0x00000000
        /*0c40*/ 	.word	0x000000f0
        /*0c44*/ 	.short	0x010a
        /*0c46*/ 	.byte	0xff
	.zero		1


	//   ....[178]....
        /*0c48*/ 	.word	0x00009c20
        /*0c4c*/ 	.word	0x00000000
        /*0c50*/ 	.word	0x000000f8
        /*0c54*/ 	.short	0x010a
        /*0c56*/ 	.byte	0xff
	.zero		1


	//   ....[179]....
        /*0c58*/ 	.word	0x00009c80
        /*0c5c*/ 	.word	0x00000000
        /*0c60*/ 	.word	0x00000100
        /*0c64*/ 	.short	0x010a
        /*0c66*/ 	.byte	0xff
	.zero		1


	//   ....[180]....
        /*0c68*/ 	.word	0x00009cd0
        /*0c6c*/ 	.word	0x00000000
        /*0c70*/ 	.word	0x00000120
        /*0c74*/ 	.short	0x010a
        /*0c76*/ 	.byte	0xff
	.zero		1


	//   ....[181]....
        /*0c78*/ 	.word	0x00009d30
        /*0c7c*/ 	.word	0x00000000
        /*0c80*/ 	.word	0x000000d0
        /*0c84*/ 	.short	0x010a
        /*0c86*/ 	.byte	0xff
	.zero		1


	//   ....[182]....
        /*0c88*/ 	.word	0x00009d80
        /*0c8c*/ 	.word	0x0000004a
        /*0c90*/ 	.word	0x00000140
        /*0c94*/ 	.short	0x010a
        /*0c96*/ 	.byte	0xff
	.zero		1


	//   ....[183]....
        /*0c98*/ 	.word	0x00009dd0
        /*0c9c*/ 	.word	0x00000003
        /*0ca0*/ 	.word	0x000000d0
        /*0ca4*/ 	.short	0x010a
        /*0ca6*/ 	.byte	0xff
	.zero		1


	//   ....[184]....
        /*0ca8*/ 	.word	0x00009e20
        /*0cac*/ 	.word	0x00000053
        /*0cb0*/ 	.word	0x000000d0
        /*0cb4*/ 	.short	0x010a
        /*0cb6*/ 	.byte	0xff
	.zero		1


	//   ....[185]....
        /*0cb8*/ 	.word	0x00009e70
        /*0cbc*/ 	.word	0x00000058
        /*0cc0*/ 	.word	0x000000d0
        /*0cc4*/ 	.short	0x010a
        /*0cc6*/ 	.byte	0xff
	.zero		1


	//----- nvinfo : EIATTR_NUM_MBARRIERS
	.align		4
.L_47:
        /*0cc8*/ 	.byte	0x03, 0x38
        /*0cca*/ 	.short	0x0035


	//----- nvinfo : EIATTR_EXIT_INSTR_OFFSETS
	.align		4
        /*0ccc*/ 	.byte	0x04, 0x1c
        /*0cce*/ 	.short	(.L_49 - .L_48)


	//   ....[0]....
.L_48:
        /*0cd0*/ 	.word	0x00002e60


	//   ....[1]....
        /*0cd4*/ 	.word	0x00003360


	//   ....[2]....
        /*0cd8*/ 	.word	0x000033c0


	//   ....[3]....
        /*0cdc*/ 	.word	0x00004740


	//   ....[4]....
        /*0ce0*/ 	.word	0x00005930


	//   ....[5]....
        /*0ce4*/ 	.word	0x00005970


	//   ....[6]....
        /*0ce8*/ 	.word	0x00008d40


	//   ....[7]....
        /*0cec*/ 	.word	0x00008dc0


	//   ....[8]....
        /*0cf0*/ 	.word	0x00008df0


	//   ....[9]....
        /*0cf4*/ 	.word	0x00008e60


	//----- nvinfo : EIATTR_MAX_THREADS
	.align		4
.L_49:
        /*0cf8*/ 	.byte	0x04, 0x05
        /*0cfa*/ 	.short	(.L_51 - .L_50)
.L_50:
        /*0cfc*/ 	.word	0x00000100
        /*0d00*/ 	.word	0x00000001
        /*0d04*/ 	.word	0x00000001


	//----- nvinfo : EIATTR_CRS_STACK_SIZE
	.align		4
.L_51:
        /*0d08*/ 	.byte	0x04, 0x1e
        /*0d0a*/ 	.short	(.L_53 - .L_52)
.L_52:
        /*0d0c*/ 	.word	0x00000000


	//----- nvinfo : EIATTR_CBANK_PARAM_SIZE
	.align		4
.L_53:
        /*0d10*/ 	.byte	0x03, 0x19
        /*0d12*/ 	.short	0x0800


	//----- nvinfo : EIATTR_PARAM_CBANK
	.align		4
        /*0d14*/ 	.byte	0x04, 0x0a
        /*0d16*/ 	.short	(.L_55 - .L_54)
	.align		4
.L_54:
        /*0d18*/ 	.word	index@(.nv.constant0._ZN7cutlass13device_kernelINS_4gemm6kernel13GemmUniversalIN4cute5tupleIJiiiiEEENS1_10collective13CollectiveMmaINS1_35MainloopSm100TmaUmmaWarpSpecializedILi13ELi2ELi4ENS5_IJNS4_1CILi2EEENSA_ILi1EEESC_EEEEENS5_IJNSA_ILi128EEESF_NSA_ILi64EEEEEENS_6half_tENS5_IJlSC_lEEESI_SJ_NS4_8TiledMMAINS4_8MMA_AtomIJNS4_26SM100_MMA_F16BF16_2x1SM_SSISI_SI_fLi128ELi128ELNS4_4UMMA5MajorE0ELSO_0ELNSN_7ScaleInE0ELSP_0EEEEEENS4_6LayoutINS5_IJSC_SC_SC_EEENS5_IJNSA_ILi0EEESU_SU_EEEEENS5_IJNS4_10UnderscoreESX_SX_EEEEENS4_18SM100_TMA_2SM_LOADENS4_14ComposedLayoutINS4_7SwizzleILi3ELi4ELi3EEENS4_18smem_ptr_flag_bitsILi16EEENSS_INS5_IJNSA_ILi8EEESG_EEENS5_IJSG_SC_EEEEEEEvNS4_8identityES10_S1A_vS1B_EENS_8epilogue10collective18CollectiveEpilogueINS1D_23Sm100TmaWarpSpecializedILi4ELi2ELi16ELb1ELb0EEEJNS5_IJSG_SF_SG_EEENS5_IJNSS_ISG_SC_EENSS_INS5_IJNSA_ILi16EEESB_EEENS5_IJSC_SG_EEEEEEEESI_SJ_SI_SJ_NS1D_6fusion15FusionCallbacksIS1H_NS1P_17LinearCombinationISI_fSI_fLNS_15FloatRoundStyleE2EEES1I_S1O_JEEENS4_5SM1004TMEM4LOAD26SM100_TMEM_LOAD_32dp32b16xENS4_13SM90_TMA_LOADENS11_INS12_ILi1ELi4ELi3EEES15_NSS_INS5_IJS16_S1K_EEENS5_IJS1K_SC_EEEEEEENS4_39AutoVectorizingCopyWithAssumedAlignmentILi128EEENS4_14SM90_TMA_STOREES24_S26_S26_EEEvvEEEEvNT_6ParamsE)
        /*0d1c*/ 	.short	0x0380
        /*0d1e*/ 	.short	0x0800


	//----- nvinfo : EIATTR_SW_WAR
	.align		4
.L_55:
        /*0d20*/ 	.byte	0x04, 0x36
        /*0d22*/ 	.short	(.L_57 - .L_56)
.L_56:
        /*0d24*/ 	.word	0x00000008
.L_57:


//--------------------- .nv.callgraph             --------------------------
	.section	.nv.callgraph,"",@"SHT_CUDA_CALLGRAPH"
	.align	4
	.sectionentsize	8
	.align		4
        /*0000*/ 	.word	0x00000000
	.align		4
        /*0004*/ 	.word	0xffffffff
	.align		4
        /*0008*/ 	.word	index@(_ZN7cutlass13device_kernelINS_4gemm6kernel13GemmUniversalIN4cute5tupleIJiiiiEEENS1_10collective13CollectiveMmaINS1_35MainloopSm100TmaUmmaWarpSpecializedILi13ELi2ELi4ENS5_IJNS4_1CILi2EEENSA_ILi1EEESC_EEEEENS5_IJNSA_ILi128EEESF_NSA_ILi64EEEEEENS_6half_tENS5_IJlSC_lEEESI_SJ_NS4_8TiledMMAINS4_8MMA_AtomIJNS4_26SM100_MMA_F16BF16_2x1SM_SSISI_SI_fLi128ELi128ELNS4_4UMMA5MajorE0ELSO_0ELNSN_7ScaleInE0ELSP_0EEEEEENS4_6LayoutINS5_IJSC_SC_SC_EEENS5_IJNSA_ILi0EEESU_SU_EEEEENS5_IJNS4_10UnderscoreESX_SX_EEEEENS4_18SM100_TMA_2SM_LOADENS4_14ComposedLayoutINS4_7SwizzleILi3ELi4ELi3EEENS4_18smem_ptr_flag_bitsILi16EEENSS_INS5_IJNSA_ILi8EEESG_EEENS5_IJSG_SC_EEEEEEEvNS4_8identityES10_S1A_vS1B_EENS_8epilogue10collective18CollectiveEpilogueINS1D_23Sm100TmaWarpSpecializedILi4ELi2ELi16ELb1ELb0EEEJNS5_IJSG_SF_SG_EEENS5_IJNSS_ISG_SC_EENSS_INS5_IJNSA_ILi16EEESB_EEENS5_IJSC_SG_EEEEEEEESI_SJ_SI_SJ_NS1D_6fusion15FusionCallbacksIS1H_NS1P_17LinearCombinationISI_fSI_fLNS_15FloatRoundStyleE2EEES1I_S1O_JEEENS4_5SM1004TMEM4LOAD26SM100_TMEM_LOAD_32dp32b16xENS4_13SM90_TMA_LOADENS11_INS12_ILi1ELi4ELi3EEES15_NSS_INS5_IJS16_S1K_EEENS5_IJS1K_SC_EEEEEEENS4_39AutoVectorizingCopyWithAssumedAlignmentILi128EEENS4_14SM90_TMA_STOREES24_S26_S26_EEEvvEEEEvNT_6ParamsE)
	.align		4
        /*000c*/ 	.word	index@(__assertfail)
	.align		4
        /*0010*/ 	.word	0x00000000
	.align		4
        /*0014*/ 	.word	0xfffffffe
	.align		4
        /*0018*/ 	.word	0x00000000
	.align		4
        /*001c*/ 	.word	0xfffffffd
	.align		4
        /*0020*/ 	.word	0x00000000
	.align		4
        /*0024*/ 	.word	0xfffffffc


//--------------------- .nv.constant4             --------------------------
	.section	.nv.constant4,"a",@progbits
	.align	8
	.align		8
.nv.constant4:
        /*0000*/ 	.dword	__assertfail
	.align		8
        /*0008*/ 	.dword	__unnamed_1
	.align		8
        /*0010*/ 	.dword	__unnamed_2
	.align		8
        /*0018*/ 	.dword	_ZN40_INTERNAL_90122e1b_4_k_cu_a3bdcc39_268914cuda3std3__45__cpo5beginE
	.align		8
        /*0020*/ 	.dword	_ZN40_INTERNAL_90122e1b_4_k_cu_a3bdcc39_268914cuda3std3__45__cpo3endE
	.align		8
        /*0028*/ 	.dword	_ZN40_INTERNAL_90122e1b_4_k_cu_a3bdcc39_268914cuda3std3__45__cpo6cbeginE
	.align		8
        /*0030*/ 	.dword	_ZN40_INTERNAL_90122e1b_4_k_cu_a3bdcc39_268914cuda3std3__45__cpo4cendE
	.align		8
        /*0038*/ 	.dword	_ZN40_INTERNAL_90122e1b_4_k_cu_a3bdcc39_268914cuda3std3__442_GLOBAL__N__90122e1b_4_k_cu_a3bdcc39_268916ignoreE
	.align		8
        /*0040*/ 	.dword	_ZN40_INTERNAL_90122e1b_4_k_cu_a3bdcc39_268914cuda3std3__419piecewise_constructE
	.align		8
        /*0048*/ 	.dword	_ZN40_INTERNAL_90122e1b_4_k_cu_a3bdcc39_268914cuda3std3__48in_placeE
	.align		8
        /*0050*/ 	.dword	_ZN40_INTERNAL_90122e1b_4_k_cu_a3bdcc39_268914cuda3std6ranges3__45__cpo4swapE
	.align		8
        /*0058*/ 	.dword	_ZN40_INTERNAL_90122e1b_4_k_cu_a3bdcc39_268914cuda3std6ranges3__45__cpo9iter_moveE
	.align		8
        /*0060*/ 	.dword	_ZN40_INTERNAL_90122e1b_4_k_cu_a3bdcc39_268914cute7productE
	.align		8
        /*0068*/ 	.dword	_ZN40_INTERNAL_90122e1b_4_k_cu_a3bdcc39_268914cute1_E
	.align		8
        /*0070*/ 	.dword	$str$25
	.align		8
        /*0078*/ 	.dword	$str$26
	.align		8
        /*0080*/ 	.dword	$str$27
	.align		8
        /*0088*/ 	.dword	$str$28


//--------------------- .text._ZN7cutlass13device_kernelINS_4gemm6kernel13GemmUniversalIN4cute5tupleIJiiiiEEENS1_10collective13CollectiveMmaINS1_35MainloopSm100TmaUmmaWarpSpecializedILi13ELi2ELi4ENS5_IJNS4_1CILi2EEENSA_ILi1EEESC_EEEEENS5_IJNSA_ILi128EEESF_NSA_ILi64EEEEEENS_6half_tENS5_IJlSC_lEEESI_SJ_NS4_8TiledMMAINS4_8MMA_AtomIJNS4_26SM100_MMA_F16BF16_2x1SM_SSISI_SI_fLi128ELi128ELNS4_4UMMA5MajorE0ELSO_0ELNSN_7ScaleInE0ELSP_0EEEEEENS4_6LayoutINS5_IJSC_SC_SC_EEENS5_IJNSA_ILi0EEESU_SU_EEEEENS5_IJNS4_10UnderscoreESX_SX_EEEEENS4_18SM100_TMA_2SM_LOADENS4_14ComposedLayoutINS4_7SwizzleILi3ELi4ELi3EEENS4_18smem_ptr_flag_bitsILi16EEENSS_INS5_IJNSA_ILi8EEESG_EEENS5_IJSG_SC_EEEEEEEvNS4_8identityES10_S1A_vS1B_EENS_8epilogue10collective18CollectiveEpilogueINS1D_23Sm100TmaWarpSpecializedILi4ELi2ELi16ELb1ELb0EEEJNS5_IJSG_SF_SG_EEENS5_IJNSS_ISG_SC_EENSS_INS5_IJNSA_ILi16EEESB_EEENS5_IJSC_SG_EEEEEEEESI_SJ_SI_SJ_NS1D_6fusion15FusionCallbacksIS1H_NS1P_17LinearCombinationISI_fSI_fLNS_15FloatRoundStyleE2EEES1I_S1O_JEEENS4_5SM1004TMEM4LOAD26SM100_TMEM_LOAD_32dp32b16xENS4_13SM90_TMA_LOADENS11_INS12_ILi1ELi4ELi3EEES15_NSS_INS5_IJS16_S1K_EEENS5_IJS1K_SC_EEEEEEENS4_39AutoVectorizingCopyWithAssumedAlignmentILi128EEENS4_14SM90_TMA_STOREES24_S26_S26_EEEvvEEEEvNT_6ParamsE --------------------------
	.section	.text._ZN7cutlass13device_kernelINS_4gemm6kernel13GemmUniversalIN4cute5tupleIJiiiiEEENS1_10collective13CollectiveMmaINS1_35MainloopSm100TmaUmmaWarpSpecializedILi13ELi2ELi4ENS5_IJNS4_1CILi2EEENSA_ILi1EEESC_EEEEENS5_IJNSA_ILi128EEESF_NSA_ILi64EEEEEENS_6half_tENS5_IJlSC_lEEESI_SJ_NS4_8TiledMMAINS4_8MMA_AtomIJNS4_26SM100_MMA_F16BF16_2x1SM_SSISI_SI_fLi128ELi128ELNS4_4UMMA5MajorE0ELSO_0ELNSN_7ScaleInE0ELSP_0EEEEEENS4_6LayoutINS5_IJSC_SC_SC_EEENS5_IJNSA_ILi0EEESU_SU_EEEEENS5_IJNS4_10UnderscoreESX_SX_EEEEENS4_18SM100_TMA_2SM_LOADENS4_14ComposedLayoutINS4_7SwizzleILi3ELi4ELi3EEENS4_18smem_ptr_flag_bitsILi16EEENSS_INS5_IJNSA_ILi8EEESG_EEENS5_IJSG_SC_EEEEEEEvNS4_8identityES10_S1A_vS1B_EENS_8epilogue10collective18CollectiveEpilogueINS1D_23Sm100TmaWarpSpecializedILi4ELi2ELi16ELb1ELb0EEEJNS5_IJSG_SF_SG_EEENS5_IJNSS_ISG_SC_EENSS_INS5_IJNSA_ILi16EEESB_EEENS5_IJSC_SG_EEEEEEEESI_SJ_SI_SJ_NS1D_6fusion15FusionCallbacksIS1H_NS1P_17LinearCombinationISI_fSI_fLNS_15FloatRoundStyleE2EEES1I_S1O_JEEENS4_5SM1004TMEM4LOAD26SM100_TMEM_LOAD_32dp32b16xENS4_13SM90_TMA_LOADENS11_INS12_ILi1ELi4ELi3EEES15_NSS_INS5_IJS16_S1K_EEENS5_IJS1K_SC_EEEEEEENS4_39AutoVectorizingCopyWithAssumedAlignmentILi128EEENS4_14SM90_TMA_STOREES24_S26_S26_EEEvvEEEEvNT_6ParamsE,"ax",@progbits
	.align	128
.text._ZN7cutlass13device_kernelINS_4gemm6kernel13GemmUniversalIN4cute5tupleIJiiiiEEENS1_10collective13CollectiveMmaINS1_35MainloopSm100TmaUmmaWarpSpecializedILi13ELi2ELi4ENS5_IJNS4_1CILi2EEENSA_ILi1EEESC_EEEEENS5_IJNSA_ILi128EEESF_NSA_ILi64EEEEEENS_6half_tENS5_IJlSC_lEEESI_SJ_NS4_8TiledMMAINS4_8MMA_AtomIJNS4_26SM100_MMA_F16BF16_2x1SM_SSISI_SI_fLi128ELi128ELNS4_4UMMA5MajorE0ELSO_0ELNSN_7ScaleInE0ELSP_0EEEEEENS4_6LayoutINS5_IJSC_SC_SC_EEENS5_IJNSA_ILi0EEESU_SU_EEEEENS5_IJNS4_10UnderscoreESX_SX_EEEEENS4_18SM100_TMA_2SM_LOADENS4_14ComposedLayoutINS4_7SwizzleILi3ELi4ELi3EEENS4_18smem_ptr_flag_bitsILi16EEENSS_INS5_IJNSA_ILi8EEESG_EEENS5_IJSG_SC_EEEEEEEvNS4_8identityES10_S1A_vS1B_EENS_8epilogue10collective18CollectiveEpilogueINS1D_23Sm100TmaWarpSpecializedILi4ELi2ELi16ELb1ELb0EEEJNS5_IJSG_SF_SG_EEENS5_IJNSS_ISG_SC_EENSS_INS5_IJNSA_ILi16EEESB_EEENS5_IJSC_SG_EEEEEEEESI_SJ_SI_SJ_NS1D_6fusion15FusionCallbacksIS1H_NS1P_17LinearCombinationISI_fSI_fLNS_15FloatRoundStyleE2EEES1I_S1O_JEEENS4_5SM1004TMEM4LOAD26SM100_TMEM_LOAD_32dp32b16xENS4_13SM90_TMA_LOADENS11_INS12_ILi1ELi4ELi3EEES15_NSS_INS5_IJS16_S1K_EEENS5_IJS1K_SC_EEEEEEENS4_39AutoVectorizingCopyWithAssumedAlignmentILi128EEENS4_14SM90_TMA_STOREES24_S26_S26_EEEvvEEEEvNT_6ParamsE:
        .type           _ZN7cutlass13device_kernelINS_4gemm6kernel13GemmUniversalIN4cute5tupleIJiiiiEEENS1_10collective13CollectiveMmaINS1_35MainloopSm100TmaUmmaWarpSpecializedILi13ELi2ELi4ENS5_IJNS4_1CILi2EEENSA_ILi1EEESC_EEEEENS5_IJNSA_ILi128EEESF_NSA_ILi64EEEEEENS_6half_tENS5_IJlSC_lEEESI_SJ_NS4_8TiledMMAINS4_8MMA_AtomIJNS4_26SM100_MMA_F16BF16_2x1SM_SSISI_SI_fLi128ELi128ELNS4_4UMMA5MajorE0ELSO_0ELNSN_7ScaleInE0ELSP_0EEEEEENS4_6LayoutINS5_IJSC_SC_SC_EEENS5_IJNSA_ILi0EEESU_SU_EEEEENS5_IJNS4_10UnderscoreESX_SX_EEEEENS4_18SM100_TMA_2SM_LOADENS4_14ComposedLayoutINS4_7SwizzleILi3ELi4ELi3EEENS4_18smem_ptr_flag_bitsILi16EEENSS_INS5_IJNSA_ILi8EEESG_EEENS5_IJSG_SC_EEEEEEEvNS4_8identityES10_S1A_vS1B_EENS_8epilogue10collective18CollectiveEpilogueINS1D_23Sm100TmaWarpSpecializedILi4ELi2ELi16ELb1ELb0EEEJNS5_IJSG_SF_SG_EEENS5_IJNSS_ISG_SC_EENSS_INS5_IJNSA_ILi16EEESB_EEENS5_IJSC_SG_EEEEEEEESI_SJ_SI_SJ_NS1D_6fusion15FusionCallbacksIS1H_NS1P_17LinearCombinationISI_fSI_fLNS_15FloatRoundStyleE2EEES1I_S1O_JEEENS4_5SM1004TMEM4LOAD26SM100_TMEM_LOAD_32dp32b16xENS4_13SM90_TMA_LOADENS11_INS12_ILi1ELi4ELi3EEES15_NSS_INS5_IJS16_S1K_EEENS5_IJS1K_SC_EEEEEEENS4_39AutoVectorizingCopyWithAssumedAlignmentILi128EEENS4_14SM90_TMA_STOREES24_S26_S26_EEEvvEEEEvNT_6ParamsE,@function
        .size           _ZN7cutlass13device_kernelINS_4gemm6kernel13GemmUniversalIN4cute5tupleIJiiiiEEENS1_10collective13CollectiveMmaINS1_35MainloopSm100TmaUmmaWarpSpecializedILi13ELi2ELi4ENS5_IJNS4_1CILi2EEENSA_ILi1EEESC_EEEEENS5_IJNSA_ILi128EEESF_NSA_ILi64EEEEEENS_6half_tENS5_IJlSC_lEEESI_SJ_NS4_8TiledMMAINS4_8MMA_AtomIJNS4_26SM100_MMA_F16BF16_2x1SM_SSISI_SI_fLi128ELi128ELNS4_4UMMA5MajorE0ELSO_0ELNSN_7ScaleInE0ELSP_0EEEEEENS4_6LayoutINS5_IJSC_SC_SC_EEENS5_IJNSA_ILi0EEESU_SU_EEEEENS5_IJNS4_10UnderscoreESX_SX_EEEEENS4_18SM100_TMA_2SM_LOADENS4_14ComposedLayoutINS4_7SwizzleILi3ELi4ELi3EEENS4_18smem_ptr_flag_bitsILi16EEENSS_INS5_IJNSA_ILi8EEESG_EEENS5_IJSG_SC_EEEEEEEvNS4_8identityES10_S1A_vS1B_EENS_8epilogue10collective18CollectiveEpilogueINS1D_23Sm100TmaWarpSpecializedILi4ELi2ELi16ELb1ELb0EEEJNS5_IJSG_SF_SG_EEENS5_IJNSS_ISG_SC_EENSS_INS5_IJNSA_ILi16EEESB_EEENS5_IJSC_SG_EEEEEEEESI_SJ_SI_SJ_NS1D_6fusion15FusionCallbacksIS1H_NS1P_17LinearCombinationISI_fSI_fLNS_15FloatRoundStyleE2EEES1I_S1O_JEEENS4_5SM1004TMEM4LOAD26SM100_TMEM_LOAD_32dp32b16xENS4_13SM90_TMA_LOADENS11_INS12_ILi1ELi4ELi3EEES15_NSS_INS5_IJS16_S1K_EEENS5_IJS1K_SC_EEEEEEENS4_39AutoVectorizingCopyWithAssumedAlignmentILi128EEENS4_14SM90_TMA_STOREES24_S26_S26_EEEvvEEEEvNT_6ParamsE,(.L_x_225 - _ZN7cutlass13device_kernelINS_4gemm6kernel13GemmUniversalIN4cute5tupleIJiiiiEEENS1_10collective13CollectiveMmaINS1_35MainloopSm100TmaUmmaWarpSpecializedILi13ELi2ELi4ENS5_IJNS4_1CILi2EEENSA_ILi1EEESC_EEEEENS5_IJNSA_ILi128EEESF_NSA_ILi64EEEEEENS_6half_tENS5_IJlSC_lEEESI_SJ_NS4_8TiledMMAINS4_8MMA_AtomIJNS4_26SM100_MMA_F16BF16_2x1SM_SSISI_SI_fLi128ELi128ELNS4_4UMMA5MajorE0ELSO_0ELNSN_7ScaleInE0ELSP_0EEEEEENS4_6LayoutINS5_IJSC_SC_SC_EEENS5_IJNSA_ILi0EEESU_SU_EEEEENS5_IJNS4_10UnderscoreESX_SX_EEEEENS4_18SM100_TMA_2SM_LOADENS4_14ComposedLayoutINS4_7SwizzleILi3ELi4ELi3EEENS4_18smem_ptr_flag_bitsILi16EEENSS_INS5_IJNSA_ILi8EEESG_EEENS5_IJSG_SC_EEEEEEEvNS4_8identityES10_S1A_vS1B_EENS_8epilogue10collective18CollectiveEpilogueINS1D_23Sm100TmaWarpSpecializedILi4ELi2ELi16ELb1ELb0EEEJNS5_IJSG_SF_SG_EEENS5_IJNSS_ISG_SC_EENSS_INS5_IJNSA_ILi16EEESB_EEENS5_IJSC_SG_EEEEEEEESI_SJ_SI_SJ_NS1D_6fusion15FusionCallbacksIS1H_NS1P_17LinearCombinationISI_fSI_fLNS_15FloatRoundStyleE2EEES1I_S1O_JEEENS4_5SM1004TMEM4LOAD26SM100_TMEM_LOAD_32dp32b16xENS4_13SM90_TMA_LOADENS11_INS12_ILi1ELi4ELi3EEES15_NSS_INS5_IJS16_S1K_EEENS5_IJS1K_SC_EEEEEEENS4_39AutoVectorizingCopyWithAssumedAlignmentILi128EEENS4_14SM90_TMA_STOREES24_S26_S26_EEEvvEEEEvNT_6ParamsE)
        .other          _ZN7cutlass13device_kernelINS_4gemm6kernel13GemmUniversalIN4cute5tupleIJiiiiEEENS1_10collective13CollectiveMmaINS1_35MainloopSm100TmaUmmaWarpSpecializedILi13ELi2ELi4ENS5_IJNS4_1CILi2EEENSA_ILi1EEESC_EEEEENS5_IJNSA_ILi128EEESF_NSA_ILi64EEEEEENS_6half_tENS5_IJlSC_lEEESI_SJ_NS4_8TiledMMAINS4_8MMA_AtomIJNS4_26SM100_MMA_F16BF16_2x1SM_SSISI_SI_fLi128ELi128ELNS4_4UMMA5MajorE0ELSO_0ELNSN_7ScaleInE0ELSP_0EEEEEENS4_6LayoutINS5_IJSC_SC_SC_EEENS5_IJNSA_ILi0EEESU_SU_EEEEENS5_IJNS4_10UnderscoreESX_SX_EEEEENS4_18SM100_TMA_2SM_LOADENS4_14ComposedLayoutINS4_7SwizzleILi3ELi4ELi3EEENS4_18smem_ptr_flag_bitsILi16EEENSS_INS5_IJNSA_ILi8EEESG_EEENS5_IJSG_SC_EEEEEEEvNS4_8identityES10_S1A_vS1B_EENS_8epilogue10collective18CollectiveEpilogueINS1D_23Sm100TmaWarpSpecializedILi4ELi2ELi16ELb1ELb0EEEJNS5_IJSG_SF_SG_EEENS5_IJNSS_ISG_SC_EENSS_INS5_IJNSA_ILi16EEESB_EEENS5_IJSC_SG_EEEEEEEESI_SJ_SI_SJ_NS1D_6fusion15FusionCallbacksIS1H_NS1P_17LinearCombinationISI_fSI_fLNS_15FloatRoundStyleE2EEES1I_S1O_JEEENS4_5SM1004TMEM4LOAD26SM100_TMEM_LOAD_32dp32b16xENS4_13SM90_TMA_LOADENS11_INS12_ILi1ELi4ELi3EEES15_NSS_INS5_IJS16_S1K_EEENS5_IJS1K_SC_EEEEEEENS4_39AutoVectorizingCopyWithAssumedAlignmentILi128EEENS4_14SM90_TMA_STOREES24_S26_S26_EEEvvEEEEvNT_6ParamsE,@"STO_CUDA_ENTRY STV_DEFAULT"
_ZN7cutlass13device_kernelINS_4gemm6kernel13GemmUniversalIN4cute5tupleIJiiiiEEENS1_10collective13CollectiveMmaINS1_35MainloopSm100TmaUmmaWarpSpecializedILi13ELi2ELi4ENS5_IJNS4_1CILi2EEENSA_ILi1EEESC_EEEEENS5_IJNSA_ILi128EEESF_NSA_ILi64EEEEEENS_6half_tENS5_IJlSC_lEEESI_SJ_NS4_8TiledMMAINS4_8MMA_AtomIJNS4_26SM100_MMA_F16BF16_2x1SM_SSISI_SI_fLi128ELi128ELNS4_4UMMA5MajorE0ELSO_0ELNSN_7ScaleInE0ELSP_0EEEEEENS4_6LayoutINS5_IJSC_SC_SC_EEENS5_IJNSA_ILi0EEESU_SU_EEEEENS5_IJNS4_10UnderscoreESX_SX_EEEEENS4_18SM100_TMA_2SM_LOADENS4_14ComposedLayoutINS4_7SwizzleILi3ELi4ELi3EEENS4_18smem_ptr_flag_bitsILi16EEENSS_INS5_IJNSA_ILi8EEESG_EEENS5_IJSG_SC_EEEEEEEvNS4_8identityES10_S1A_vS1B_EENS_8epilogue10collective18CollectiveEpilogueINS1D_23Sm100TmaWarpSpecializedILi4ELi2ELi16ELb1ELb0EEEJNS5_IJSG_SF_SG_EEENS5_IJNSS_ISG_SC_EENSS_INS5_IJNSA_ILi16EEESB_EEENS5_IJSC_SG_EEEEEEEESI_SJ_SI_SJ_NS1D_6fusion15FusionCallbacksIS1H_NS1P_17LinearCombinationISI_fSI_fLNS_15FloatRoundStyleE2EEES1I_S1O_JEEENS4_5SM1004TMEM4LOAD26SM100_TMEM_LOAD_32dp32b16xENS4_13SM90_TMA_LOADENS11_INS12_ILi1ELi4ELi3EEES15_NSS_INS5_IJS16_S1K_EEENS5_IJS1K_SC_EEEEEEENS4_39AutoVectorizingCopyWithAssumedAlignmentILi128EEENS4_14SM90_TMA_STOREES24_S26_S26_EEEvvEEEEvNT_6ParamsE:
[----:B------:R-:W1:Y:S01]  /*0000*/  LDC R1, c[0x0][0x37c] ;  /* 0x0000df00ff017b82 */ /* 0x000e620000000800 */
[----:B------:R-:W2:Y:S01]  /*0010*/  S2R R72, SR_TID.X ;  /* 0x0000000000487919 */ /* 0x000ea20000002100 */
[----:B------:R-:W3:Y:S06]  /*0020*/  LDCU.64 UR6, c[0x0][0x890] ;  /* 0x00011200ff0677ac */ /* 0x000eec0008000a00 */
[----:B------:R-:W4:Y:S01]  /*0030*/  S2UR UR37, SR_CgaCtaId ;  /* 0x00000000002579c3 */ /* 0x000f220000008800 */
[----:B------:R-:W-:Y:S02]  /*0040*/  PRMT R59, RZ, 0x7610, R59 ;  /* 0x00007610ff3b7816 */ /* 0x000fe4000000003b */
[----:B------:R-:W-:Y:S01]  /*0050*/  ELECT P1, URZ, PT ;  /* 0x0000000000ff782f */ /* 0x000fe20003820000 */
[----:B------:R-:W1:Y:S01]  /*0060*/  LDCU.64 UR46, c[0x0][0x358] ;  /* 0x00006b00ff2e77ac */ /* 0x000e620008000a00 */
[----:B---3--:R-:W-:-:S04]  /*0070*/  UISETP.NE.U32.AND UP0, UPT, UR6, URZ, UPT ;  /* 0x000000ff0600728c */ /* 0x008fc8000bf05070 */
[----:B------:R-:W-:Y:S02]  /*0080*/  UISETP.NE.AND.EX UP0, UPT, UR7, URZ, UPT, UP0 ;  /* 0x000000ff0700728c */ /* 0x000fe4000bf05300 */
[----:B----4-:R-:W-:Y:S02]  /*0090*/  ULOP3.LUT UR5, UR37, 0x1, URZ, 0xc0, !UPT ;  /* 0x0000000125057892 */ /* 0x010fe4000f8ec0ff */
[----:B------:R-:W-:Y:S01]  /*00a0*/  ULOP3.LUT UR4, UR37, 0x1, URZ, 0x3c, !UPT ;  /* 0x0000000125047892 */ /* 0x000fe2000f8e3cff */
[----:B--2---:R-:W-:-:S05]  /*00b0*/  SHF.R.U32.HI R66, RZ, 0x5, R72 ;  /* 0x00000005ff427819 */ /* 0x004fca0000011648 */
[----:B------:R-:W2:Y:S02]  /*00c0*/  SHFL.IDX PT, R0, R66, RZ, 0x1f ;  /* 0x00001fff42007589 */ /* 0x000ea400000e0000 */
[----:B--2---:R-:W-:Y:S01]  /*00d0*/  R2UR UR10, R0 ;  /* 0x00000000000a72ca */ /* 0x004fe200000e0000 */
[----:B-1----:R-:W-:-:S14]  /*00e0*/  BRA.U UP0, `(.L_x_0) ;  /* 0x00000001002c7547 */ /* 0x002fdc000b800000 */
[----:B------:R-:W1:Y:S02]  /*00f0*/  LDCU.64 UR8, c[0x0][0x888] ;  /* 0x00011100ff0877ac */ /* 0x000e640008000a00 */
[----:B-1----:R-:W-:-:S04]  /*0100*/  UISETP.NE.U32.AND UP0, UPT, UR8, URZ, UPT ;  /* 0x000000ff0800728c */ /* 0x002fc8000bf05070 */
[----:B------:R-:W-:-:S09]  /*0110*/  UISETP.NE.AND.EX UP0, UPT, UR9, URZ, UPT, UP0 ;  /* 0x000000ff0900728c */ /* 0x000fd2000bf05300 */
[----:B------:R-:W-:Y:S05]  /*0120*/  BRA.U !UP0, `(.L_x_1) ;  /* 0x0000000108107547 */ /* 0x000fea000b800000 */
[----:B------:R-:W1:Y:S02]  /*0130*/  LDC.64 R2, c[0x0][0x888] ;  /* 0x00022200ff027b82 */ /* 0x000e640000000a00 */
[----:B-1----:R1:W5:Y:S01]  /*0140*/  LDG.E R35, desc[UR46][R2.64] ;  /* 0x0000002e02237981 */ /* 0x002362000c1e1900 */
[----:B------:R-:W-:Y:S01]  /*0150*/  HFMA2 R59, -RZ, RZ, 0, 5.9604644775390625e-08 ;  /* 0x00000001ff3b7431 */ /* 0x000fe200000001ff */
[----:B------:R-:W-:Y:S05]  /*0160*/  BRA `(.L_x_0) ;  /* 0x00000000000c7947 */ /* 0x000fea0003800000 */
.L_x_1:
[----:B------:R-:W1:Y:S01]  /*0170*/  LDCU UR8, c[0x0][0x880] ;  /* 0x00011000ff0877ac */ /* 0x000e620008000800 */
[----:B------:R-:W-:Y:S01]  /*0180*/  HFMA2 R59, -RZ, RZ, 0, 5.9604644775390625e-08 ;  /* 0x00000001ff3b7431 */ /* 0x000fe200000001ff */
[----:B-1----:R-:W-:-:S07]  /*0190*/  MOV R35, UR8 ;  /* 0x0000000800237c02 */ /* 0x002fce0008000f00 */
.L_x_0:
[----:B------:R-:W2:Y:S02]  /*01a0*/  LDCU.64 UR8, c[0x0][0x8b0] ;  /* 0x00011600ff0877ac */ /* 0x000ea40008000a00 */
[----:B--2---:R-:W-:-:S04]  /*01b0*/  UISETP.NE.U32.AND UP0, UPT, UR8, URZ, UPT ;  /* 0x000000ff0800728c */ /* 0x004fc8000bf05070 */
[----:B------:R-:W-:-:S09]  /*01c0*/  UISETP.NE.AND.EX UP0, UPT, UR9, URZ, UPT, UP0 ;  /* 0x000000ff0900728c */ /* 0x000fd2000bf05300 */
[----:B------:R-:W-:Y:S05]  /*01d0*/  BRA.U UP0, `(.L_x_2) ;  /* 0x0000000100247547 */ /* 0x000fea000b800000 */
[----:B------:R-:W2:Y:S02]  /*01e0*/  LDCU.64 UR8, c[0x0][0x8a8] ;  /* 0x00011500ff0877ac */ /* 0x000ea40008000a00 */
[----:B--2---:R-:W-:-:S04]  /*01f0*/  UISETP.NE.U32.AND UP0, UPT, UR8, URZ, UPT ;  /* 0x000000ff0800728c */ /* 0x004fc8000bf05070 */
[----:B------:R-:W-:-:S09]  /*0200*/  UISETP.NE.AND.EX UP0, UPT, UR9, URZ, UPT, UP0 ;  /* 0x000000ff0900728c */ /* 0x000fd2000bf05300 */
[----:B------:R-:W-:Y:S05]  /*0210*/  BRA.U !UP0, `(.L_x_3) ;  /* 0x00000001080c7547 */ /* 0x000fea000b800000 */
[----:B------:R-:W2:Y:S02]  /*0220*/  LDC.64 R32, c[0x0][0x8a8] ;  /* 0x00022a00ff207b82 */ /* 0x000ea40000000a00 */
[----:B--2---:R2:W5:Y:S01]  /*0230*/  LDG.E R32, desc[UR46][R32.64] ;  /* 0x0000002e20207981 */ /* 0x004562000c1e1900 */
[----:B------:R-:W-:Y:S05]  /*0240*/  BRA `(.L_x_2) ;  /* 0x0000000000087947 */ /* 0x000fea0003800000 */
.L_x_3:
[----:B------:R-:W2:Y:S02]  /*0250*/  LDCU UR8, c[0x0][0x8a0] ;  /* 0x00011400ff0877ac */ /* 0x000ea40008000800 */
[----:B--2---:R-:W-:Y:S02]  /*0260*/  MOV R32, UR8 ;  /* 0x0000000800207c02 */ /* 0x004fe40008000f00 */
.L_x_2:
[----:B------:R-:W-:Y:S01]  /*0270*/  IMAD.U32 R0, RZ, RZ, UR10 ;  /* 0x0000000aff007e24 */ /* 0x000fe2000f8e00ff */
[----:B------:R-:W-:Y:S04]  /*0280*/  BSSY.RECONVERGENT B0, `(.L_x_4) ;  /* 0x000000c000007945 */ /* 0x000fe80003800200 */
[C---:B------:R-:W-:Y:S02]  /*0290*/  ISETP.NE.OR P2, PT, R0.reuse, 0x1, !P1 ;  /* 0x000000010000780c */ /* 0x040fe40004f45670 */
[----:B------:R-:W-:-:S11]  /*02a0*/  ISETP.NE.OR P0, PT, R0, 0x3, !P1 ;  /* 0x000000030000780c */ /* 0x000fd60004f05670 */
[----:B------:R-:W-:Y:S05]  /*02b0*/  @P2 BRA `(.L_x_5) ;  /* 0x0000000000202947 */ /* 0x000fea0003800000 */
[----:B------:R-:W3:Y:S02]  /*02c0*/  LDCU.64 UR8, c[0x0][0x348] ;  /* 0x00006900ff0877ac */ /* 0x000ee40008000a00 */
[----:B---3--:R-:W-:Y:S02]  /*02d0*/  UIADD3 UR12, UP1, UPT, UR8, 0x80, URZ ;  /* 0x00000080080c7890 */ /* 0x008fe4000ff3e0ff */
[----:B------:R-:W-:Y:S02]  /*02e0*/  UIADD3 UR8, UP0, UPT, UR8, 0x180, URZ ;  /* 0x0000018008087890 */ /* 0x000fe4000ff1e0ff */
[----:B------:R-:W-:Y:S02]  /*02f0*/  UIADD3.X UR13, UPT, UPT, URZ, UR9, URZ, UP1, !UPT ;  /* 0x00000009ff0d7290 */ /* 0x000fe40008ffe4ff */
[----:B------:R-:W-:-:S07]  /*0300*/  UIADD3.X UR9, UPT, UPT, URZ, UR9, URZ, UP0, !UPT ;  /* 0x00000009ff097290 */ /* 0x000fce00087fe4ff */
[----:B------:R3:W-:Y:S02]  /*0310*/  UTMACCTL.PF [UR12] ;  /* 0x000000000c0079b9 */ /* 0x0007e40008040000 */
[----:B------:R3:W-:Y:S02]  /*0320*/  UTMACCTL.PF [UR8] ;  /* 0x00000000080079b9 */ /* 0x0007e40008040000 */
[----:B---3--:R-:W-:Y:S01]  /*0330*/  NOP ;  /* 0x0000000000007918 */ /* 0x008fe20000000000 */
.L_x_5:
[----:B------:R-:W-:Y:S05]  /*0340*/  BSYNC.RECONVERGENT B0 ;  /* 0x0000000000007941 */ /* 0x000fea0003800200 */
.L_x_4:
[----:B------:R-:W-:Y:S04]  /*0350*/  BSSY.RECONVERGENT B0, `(.L_x_6) ;  /* 0x000000a000007945 */ /* 0x000fe80003800200 */
        /* <DEDUP_REMOVED lines=9> */
.L_x_7:
[----:B------:R-:W-:Y:S05]  /*03f0*/  BSYNC.RECONVERGENT B0 ;  /* 0x0000000000007941 */ /* 0x000fea0003800200 */
.L_x_6:
[----:B------:R-:W3:Y:S01]  /*0400*/  LDCU.64 UR8, c[0x0][0x888] ;  /* 0x00011100ff0877ac */ /* 0x000ee20008000a00 */
[----:B------:R-:W-:Y:S02]  /*0410*/  UISETP.EQ.U32.AND UP1, UPT, UR6, URZ, UPT ;  /* 0x000000ff0600728c */ /* 0x000fe4000bf22070 */
[----:B------:R-:W-:Y:S02]  /*0420*/  UPLOP3.LUT UP5, UPT, UPT, UPT, UPT, 0x80, 0x8 ;  /* 0x000000000008789c */ /* 0x000fe40003faf070 */
[----:B---3--:R-:W-:-:S04]  /*0430*/  UISETP.NE.U32.AND UP0, UPT, UR8, URZ, UPT ;  /* 0x000000ff0800728c */ /* 0x008fc8000bf05070 */
[----:B------:R-:W-:-:S04]  /*0440*/  UISETP.NE.AND.EX UP0, UPT, UR9, URZ, UPT, UP0 ;  /* 0x000000ff0900728c */ /* 0x000fc8000bf05300 */
[----:B------:R-:W-:-:S04]  /*0450*/  UISETP.EQ.OR.EX UP2, UPT, UR7, URZ, !UP0, UP1 ;  /* 0x000000ff0700728c */ /* 0x000fc8000c742710 */
[----:B------:R-:W-:-:S05]  /*0460*/  UP2UR UR50, UPR, URZ, 0x4 ;  /* 0x00000004ff327883 */ /* 0x000fca0008000000 */
[----:B------:R-:W-:Y:S07]  /*0470*/  BRA.U !UP2, `(.L_x_8) ;  /* 0x000000010a207547 */ /* 0x000fee000b800000 */
[----:B------:R-:W-:Y:S01]  /*0480*/  UISETP.NE.U32.AND UP2, UPT, UR6, URZ, UPT ;  /* 0x000000ff0600728c */ /* 0x000fe2000bf45070 */
[----:B-----5:R-:W-:Y:S01]  /*0490*/  FSETP.NEU.AND P0, PT, R35, RZ, PT ;  /* 0x000000ff2300720b */ /* 0x020fe20003f0d000 */
[----:B------:R-:W-:Y:S02]  /*04a0*/  USEL UR6, URZ, 0xffffffff, UP0 ;  /* 0xffffffffff067887 */ /* 0x000fe40008000000 */
[----:B------:R-:W-:-:S10]  /*04b0*/  UISETP.NE.AND.EX UP2, UPT, UR7, URZ, UPT, UP2 ;  /* 0x000000ff0700728c */ /* 0x000fd4000bf45320 */
[----:B------:R-:W-:Y:S01]  /*04c0*/  VOTEU.ANY UP1, P0 ;  /* 0x0000000000ff7886 */ /* 0x000fe20000020100 */
[----:B------:R-:W-:-:S04]  /*04d0*/  @!UP2 USEL UR6, URZ, 0xffffffff, UP1 ;  /* 0xffffffffff06a887 */ /* 0x000fc80008800000 */
[----:B------:R-:W-:-:S04]  /*04e0*/  ULOP3.LUT UR6, UR6, 0x1, URZ, 0xc0, !UPT ;  /* 0x0000000106067892 */ /* 0x000fc8000f8ec0ff */
[----:B------:R-:W-:-:S11]  /*04f0*/  UISETP.NE.U32.AND UP5, UPT, UR6, 0x1, UPT ;  /* 0x000000010600788c */ /* 0x000fd6000bfa5070 */
.L_x_8:
[----:B------:R-:W3:Y:S01]  /*0500*/  SHFL.IDX PT, R0, R66, RZ, 0x1f ;  /* 0x00001fff42007589 */ /* 0x000ee200000e0000 */
[----:B------:R-:W-:-:S04]  /*0510*/  UISETP.NE.AND UP1, UPT, UR10, 0x2, UPT ;  /* 0x000000020a00788c */ /* 0x000fc8000bf25270 */
[----:B------:R-:W-:Y:S02]  /*0520*/  UISETP.EQ.AND UP2, UPT, UR5, URZ, !UP1 ;  /* 0x000000ff0500728c */ /* 0x000fe4000cf42270 */
[----:B------:R-:W-:-:S04]  /*0530*/  USEL UR6, URZ, 0x1, UP1 ;  /* 0x00000001ff067887 */ /* 0x000fc80008800000 */
[----:B------:R-:W-:Y:S02]  /*0540*/  PLOP3.LUT P5, PT, P1, PT, UP2, 0x80, 0x8 ;  /* 0x000000000008781c */ /* 0x000fe40000faf028 */
[----:B---3--:R-:W-:-:S13]  /*0550*/  ISETP.NE.AND P0, PT, R0, RZ, PT ;  /* 0x000000ff0000720c */ /* 0x008fda0003f05270 */
[----:B------:R-:W-:Y:S05]  /*0560*/  @P0 BRA `(.L_x_9) ;  /* 0x0000000000980947 */ /* 0x000fea0003800000 */
[----:B------:R-:W-:Y:S01]  /*0570*/  ELECT P0, URZ, PT ;  /* 0x0000000000ff782f */ /* 0x000fe20003800000 */
[----:B------:R-:W-:-:S12]  /*0580*/  BSSY.RECONVERGENT B0, `(.L_x_9) ;  /* 0x0000024000007945 */ /* 0x000fd80003800200 */
[----:B------:R-:W-:Y:S05]  /*0590*/  @!P0 BRA `(.L_x_10) ;  /* 0x0000000000888947 */ /* 0x000fea0003800000 */
[----:B------:R-:W-:Y:S01]  /*05a0*/  UMOV UR8, 0x400 ;  /* 0x0000040000087882 */ /* 0x000fe20000000000 */
[----:B------:R-:W-:Y:S01]  /*05b0*/  UMOV UR7, 0x1 ;  /* 0x0000000100077882 */ /* 0x000fe20000000000 */
[----:B------:R-:W-:Y:S02]  /*05c0*/  ULEA UR8, UR37, UR8, 0x18 ;  /* 0x0000000825087291 */ /* 0x000fe4000f8ec0ff */
[----:B------:R-:W-:-:S04]  /*05d0*/  UIADD3 UR12, UPT, UPT, -UR7, 0x100000, URZ ;  /* 0x00100000070c7890 */ /* 0x000fc8000fffe1ff */
[----:B------:R-:W-:Y:S02]  /*05e0*/  USHF.L.U32 UR13, UR12, 0xb, URZ ;  /* 0x0000000b0c0d7899 */ /* 0x000fe400080006ff */
[----:B------:R-:W-:Y:S01]  /*05f0*/  USHF.L.U32 UR12, UR12, 0x1, URZ ;  /* 0x000000010c0c7899 */ /* 0x000fe200080006ff */
[----:B------:R-:W3:Y:S11]  /*0600*/  FENCE.VIEW.ASYNC.S ;  /* 0x00000000000073c6 */ /* 0x000ef60000000000 */
[----:B---3--:R3:W4:Y:S01]  /*0610*/  SYNCS.EXCH.64 URZ, [UR8], UR12 ;  /* 0x0000000c08ff75b2 */ /* 0x0087220008000100 */
[----:B------:R3:W1:Y:S01]  /*0620*/  SYNCS.EXCH.64 URZ, [UR8+0x68], UR12 ;  /* 0x0000680c08ff75b2 */ /* 0x0006620008000100 */
        /* <DEDUP_REMOVED lines=23> */
[----:B------:R3:W1:Y:S02]  /*07a0*/  SYNCS.EXCH.64 URZ, [UR8+0xc8], UR12 ;  /* 0x0000c80c08ff75b2 */ /* 0x0006640008000100 */
[----:B---34-:R-:W-:Y:S01]  /*07b0*/  NOP ;  /* 0x0000000000007918 */ /* 0x018fe20000000000 */
.L_x_10:
[----:B------:R-:W-:Y:S05]  /*07c0*/  BSYNC.RECONVERGENT B0 ;  /* 0x0000000000007941 */ /* 0x000fea0003800200 */
.L_x_9:
[----:B------:R-:W3:Y:S01]  /*07d0*/  SHFL.IDX PT, R0, R66, RZ, 0x1f ;  /* 0x00001fff42007589 */ /* 0x000ee200000e0000 */
[----:B------:R-:W-:Y:S01]  /*07e0*/  NOP ;  /* 0x0000000000007918 */ /* 0x000fe20000000000 */
[----:B---3--:R-:W-:-:S13]  /*07f0*/  ISETP.NE.AND P0, PT, R0, 0x1, PT ;  /* 0x000000010000780c */ /* 0x008fda0003f05270 */
[----:B------:R-:W-:Y:S05]  /*0800*/  @P0 BRA `(.L_x_11) ;  /* 0x0000000000540947 */ /* 0x000fea0003800000 */
[----:B------:R-:W-:Y:S01]  /*0810*/  UMOV UR9, 0x400 ;  /* 0x0000040000097882 */ /* 0x000fe20000000000 */
[----:B------:R-:W-:Y:S01]  /*0820*/  UMOV UR8, 0x20 ;  /* 0x0000002000087882 */ /* 0x000fe20000000000 */
[----:B------:R-:W-:Y:S01]  /*0830*/  UMOV UR7, 0x80 ;  /* 0x0000008000077882 */ /* 0x000fe20000000000 */
[----:B------:R-:W-:Y:S02]  /*0840*/  ULEA UR9, UR37, UR9, 0x18 ;  /* 0x0000000925097291 */ /* 0x000fe4000f8ec0ff */
[----:B------:R-:W-:-:S04]  /*0850*/  UIADD3 UR12, UPT, UPT, -UR8, 0x100000, URZ ;  /* 0x00100000080c7890 */ /* 0x000fc8000fffe1ff */
[----:B------:R-:W-:Y:S02]  /*0860*/  USHF.L.U32 UR13, UR12, 0xb, URZ ;  /* 0x0000000b0c0d7899 */ /* 0x000fe400080006ff */
[----:B------:R-:W-:Y:S02]  /*0870*/  USHF.L.U32 UR12, UR12, 0x1, URZ ;  /* 0x000000010c0c7899 */ /* 0x000fe400080006ff */
[----:B------:R-:W-:-:S04]  /*0880*/  UIADD3 UR14, UPT, UPT, -UR7, 0x100000, URZ ;  /* 0x00100000070e7890 */ /* 0x000fc8000fffe1ff */
[----:B------:R-:W-:Y:S02]  /*0890*/  USHF.L.U32 UR15, UR14, 0xb, URZ ;  /* 0x0000000b0e0f7899 */ /* 0x000fe400080006ff */
[----:B------:R-:W-:Y:S01]  /*08a0*/  USHF.L.U32 UR14, UR14, 0x1, URZ ;  /* 0x000000010e0e7899 */ /* 0x000fe200080006ff */
[----:B------:R-:W-:Y:S01]  /*08b0*/  ELECT P0, URZ, PT ;  /* 0x0000000000ff782f */ /* 0x000fe20003800000 */
[----:B------:R-:W3:Y:S02]  /*08c0*/  FENCE.VIEW.ASYNC.S ;  /* 0x00000000000073c6 */ /* 0x000ee40000000000 */
[----:B---3--:R3:W4:Y:S08]  /*08d0*/  SYNCS.EXCH.64 URZ, [UR9+0xd0], UR12 ;  /* 0x0000d00c09ff75b2 */ /* 0x0087300008000100 */
[----:B------:R3:W1:Y:S01]  /*08e0*/  SYNCS.EXCH.64 URZ, [UR9+0xf0], UR14 ;  /* 0x0000f00e09ff75b2 */ /* 0x0006620008000100 */
[----:B------:R3:W1:Y:S01]  /*08f0*/  SYNCS.EXCH.64 URZ, [UR9+0xd8], UR12 ;  /* 0x0000d80c09ff75b2 */ /* 0x0006620008000100 */
[----:B------:R3:W1:Y:S01]  /*0900*/  SYNCS.EXCH.64 URZ, [UR9+0xf8], UR14 ;  /* 0x0000f80e09ff75b2 */ /* 0x0006620008000100 */
[----:B------:R3:W1:Y:S01]  /*0910*/  SYNCS.EXCH.64 URZ, [UR9+0xe0], UR12 ;  /* 0x0000e00c09ff75b2 */ /* 0x0006620008000100 */
[----:B------:R3:W1:Y:S01]  /*0920*/  SYNCS.EXCH.64 URZ, [UR9+0x100], UR14 ;  /* 0x0001000e09ff75b2 */ /* 0x0006620008000100 */
[----:B------:R3:W1:Y:S01]  /*0930*/  SYNCS.EXCH.64 URZ, [UR9+0xe8], UR12 ;  /* 0x0000e80c09ff75b2 */ /* 0x0006620008000100 */
[----:B------:R3:W1:Y:S01]  /*0940*/  SYNCS.EXCH.64 URZ, [UR9+0x108], UR14 ;  /* 0x0001080e09ff75b2 */ /* 0x0006620008000100 */
[----:B------:R-:W-:Y:S01]  /*0950*/  NOP ;  /* 0x0000000000007918 */ /* 0x000fe20000000000 */
.L_x_11:
[----:B------:R-:W2:Y:S01]  /*0960*/  SHFL.IDX PT, R0, R66, RZ, 0x1f ;  /* 0x00001fff42007589 */ /* 0x000ea200000e0000 */
[----:B------:R-:W-:Y:S01]  /*0970*/  NOP ;  /* 0x0000000000007918 */ /* 0x000fe20000000000 */
[----:B--2---:R-:W-:-:S13]  /*0980*/  ISETP.NE.AND P0, PT, R0, 0x3, PT ;  /* 0x000000030000780c */ /* 0x004fda0003f05270 */
[----:B------:R-:W-:Y:S05]  /*0990*/  @P0 BRA `(.L_x_12) ;  /* 0x00000000002c0947 */ /* 0x000fea0003800000 */
[----:B------:R-:W-:Y:S01]  /*09a0*/  UMOV UR8, 0x400 ;  /* 0x0000040000087882 */ /* 0x000fe20000000000 */
[----:B------:R-:W-:Y:S01]  /*09b0*/  UMOV UR7, 0x20 ;  /* 0x0000002000077882 */ /* 0x000fe20000000000 */
[----:B------:R-:W-:Y:S02]  /*09c0*/  ULEA UR8, UR37, UR8, 0x18 ;  /* 0x0000000825087291 */ /* 0x000fe4000f8ec0ff */
[----:B---3--:R-:W-:-:S04]  /*09d0*/  UIADD3 UR12, UPT, UPT, -UR7, 0x100000, URZ ;  /* 0x00100000070c7890 */ /* 0x008fc8000fffe1ff */
[----:B------:R-:W-:Y:S02]  /*09e0*/  USHF.L.U32 UR13, UR12, 0xb, URZ ;  /* 0x0000000b0c0d7899 */ /* 0x000fe400080006ff */
[----:B------:R-:W-:Y:S01]  /*09f0*/  USHF.L.U32 UR12, UR12, 0x1, URZ ;  /* 0x000000010c0c7899 */ /* 0x000fe200080006ff */
[----:B------:R-:W-:Y:S01]  /*0a00*/  ELECT P0, URZ, PT ;  /* 0x0000000000ff782f */ /* 0x000fe20003800000 */
[----:B------:R-:W2:Y:S10]  /*0a10*/  FENCE.VIEW.ASYNC.S ;  /* 0x00000000000073c6 */ /* 0x000eb40000000000 */
[----:B--2---:R2:W3:Y:S01]  /*0a20*/  SYNCS.EXCH.64 URZ, [UR8+0x110], UR12 ;  /* 0x0001100c08ff75b2 */ /* 0x0044e20008000100 */
[----:B------:R2:W1:Y:S01]  /*0a30*/  SYNCS.EXCH.64 URZ, [UR8+0x118], UR12 ;  /* 0x0001180c08ff75b2 */ /* 0x0004620008000100 */
[----:B------:R-:W-:Y:S01]  /*0a40*/  NOP ;  /* 0x0000000000007918 */ /* 0x000fe20000000000 */
.L_x_12:
[----:B------:R-:W4:Y:S01]  /*0a50*/  SHFL.IDX PT, R0, R66, RZ, 0x1f ;  /* 0x00001fff42007589 */ /* 0x000f2200000e0000 */
[----:B------:R-:W-:Y:S01]  /*0a60*/  NOP ;  /* 0x0000000000007918 */ /* 0x000fe20000000000 */
[----:B----4-:R-:W-:-:S13]  /*0a70*/  ISETP.NE.AND P0, PT, R0, 0x4, PT ;  /* 0x000000040000780c */ /* 0x010fda0003f05270 */
[----:B------:R-:W-:Y:S05]  /*0a80*/  @P0 BRA `(.L_x_13) ;  /* 0x0000000000480947 */ /* 0x000fea0003800000 */
[----:B---3--:R-:W-:Y:S01]  /*0a90*/  UMOV UR9, 0x1e0 ;  /* 0x000001e000097882 */ /* 0x008fe20000000000 */
[----:B--2---:R-:W-:Y:S01]  /*0aa0*/  UMOV UR8, 0x400 ;  /* 0x0000040000087882 */ /* 0x004fe20000000000 */
[----:B------:R-:W-:Y:S01]  /*0ab0*/  USEL UR9, UR9, 0x1a0, UP5 ;  /* 0x000001a009097887 */ /* 0x000fe2000a800000 */
        /* <DEDUP_REMOVED lines=9> */
[----:B------:R-:W2:Y:S02]  /*0b50*/  FENCE.VIEW.ASYNC.S ;  /* 0x00000000000073c6 */ /* 0x000ea40000000000 */
[----:B--2---:R4:W2:Y:S08]  /*0b60*/  SYNCS.EXCH.64 URZ, [UR8+0x120], UR12 ;  /* 0x0001200c08ff75b2 */ /* 0x0048b00008000100 */
[----:B------:R4:W3:Y:S01]  /*0b70*/  SYNCS.EXCH.64 URZ, [UR8+0x130], UR14 ;  /* 0x0001300e08ff75b2 */ /* 0x0008e20008000100 */
[----:B------:R4:W1:Y:S01]  /*0b80*/  SYNCS.EXCH.64 URZ, [UR8+0x128], UR12 ;  /* 0x0001280c08ff75b2 */ /* 0x0008620008000100 */
[----:B------:R4:W1:Y:S02]  /*0b90*/  SYNCS.EXCH.64 URZ, [UR8+0x138], UR14 ;  /* 0x0001380e08ff75b2 */ /* 0x0008640008000100 */
[----:B----4-:R-:W-:Y:S01]  /*0ba0*/  NOP ;  /* 0x0000000000007918 */ /* 0x010fe20000000000 */
.L_x_13:
[----:B------:R-:W4:Y:S01]  /*0bb0*/  SHFL.IDX PT, R0, R66, RZ, 0x1f ;  /* 0x00001fff42007589 */ /* 0x000f2200000e0000 */
[----:B------:R-:W-:Y:S01]  /*0bc0*/  NOP ;  /* 0x0000000000007918 */ /* 0x000fe20000000000 */
[----:B----4-:R-:W-:-:S13]  /*0bd0*/  ISETP.NE.AND P0, PT, R0, 0x5, PT ;  /* 0x000000050000780c */ /* 0x010fda0003f05270 */
[----:B------:R-:W-:Y:S05]  /*0be0*/  @P0 BRA `(.L_x_14) ;  /* 0x0000000000540947 */ /* 0x000fea0003800000 */
[----:B---3--:R-:W-:Y:S01]  /*0bf0*/  UMOV UR9, 0x400 ;  /* 0x0000040000097882 */ /* 0x008fe20000000000 */
[----:B--2---:R-:W-:Y:S01]  /*0c00*/  UMOV UR8, 0x1 ;  /* 0x0000000100087882 */ /* 0x004fe20000000000 */
        /* <DEDUP_REMOVED lines=13> */
[----:B------:R4:W1:Y:S01]  /*0ce0*/  SYNCS.EXCH.64 URZ, [UR9+0x168], UR14 ;  /* 0x0001680e09ff75b2 */ /* 0x0008620008000100 */
[----:B------:R4:W1:Y:S01]  /*0cf0*/  SYNCS.EXCH.64 URZ, [UR9+0x150], UR12 ;  /* 0x0001500c09ff75b2 */ /* 0x0008620008000100 */
[----:B------:R4:W1:Y:S01]  /*0d00*/  SYNCS.EXCH.64 URZ, [UR9+0x170], UR14 ;  /* 0x0001700e09ff75b2 */ /* 0x0008620008000100 */
[----:B------:R4:W1:Y:S01]  /*0d10*/  SYNCS.EXCH.64 URZ, [UR9+0x158], UR12 ;  /* 0x0001580c09ff75b2 */ /* 0x0008620008000100 */
[----:B------:R4:W1:Y:S02]  /*0d20*/  SYNCS.EXCH.64 URZ, [UR9+0x178], UR14 ;  /* 0x0001780e09ff75b2 */ /* 0x0008640008000100 */
[----:B----4-:R-:W-:Y:S01]  /*0d30*/  NOP ;  /* 0x0000000000007918 */ /* 0x010fe20000000000 */
.L_x_14:
[----:B------:R-:W4:Y:S01]  /*0d40*/  SHFL.IDX PT, R0, R66, RZ, 0x1f ;  /* 0x00001fff42007589 */ /* 0x000f2200000e0000 */
[----:B------:R-:W-:Y:S01]  /*0d50*/  ISETP.NE.OR P1, PT, RZ, UR10, !P1 ;  /* 0x0000000aff007c0c */ /* 0x000fe2000cf25670 */
[----:B------:R-:W-:Y:S01]  /*0d60*/  NOP ;  /* 0x0000000000007918 */ /* 0x000fe20000000000 */
[----:B----4-:R-:W-:-:S13]  /*0d70*/  ISETP.NE.AND P0, PT, R0, 0x3, PT ;  /* 0x000000030000780c */ /* 0x010fda0003f05270 */
[----:B------:R-:W-:Y:S05]  /*0d80*/  @P0 BRA `(.L_x_15) ;  /* 0x0000000000340947 */ /* 0x000fea0003800000 */
[----:B--2---:R-:W-:Y:S01]  /*0d90*/  UMOV UR8, 0x400 ;  /* 0x0000040000087882 */ /* 0x004fe20000000000 */
[----:B------:R-:W-:Y:S01]  /*0da0*/  UMOV UR7, 0x20 ;  /* 0x0000002000077882 */ /* 0x000fe20000000000 */
[----:B------:R-:W-:Y:S02]  /*0db0*/  ULEA UR8, UR37, UR8, 0x18 ;  /* 0x0000000825087291 */ /* 0x000fe4000f8ec0ff */
[----:B---3--:R-:W-:-:S04]  /*0dc0*/  UIADD3 UR12, UPT, UPT, -UR7, 0x100000, URZ ;  /* 0x00100000070c7890 */ /* 0x008fc8000fffe1ff */
[----:B------:R-:W-:Y:S02]  /*0dd0*/  USHF.L.U32 UR13, UR12, 0xb, URZ ;  /* 0x0000000b0c0d7899 */ /* 0x000fe400080006ff */
[----:B------:R-:W-:Y:S01]  /*0de0*/  USHF.L.U32 UR12, UR12, 0x1, URZ ;  /* 0x000000010c0c7899 */ /* 0x000fe200080006ff */
[----:B------:R-:W-:Y:S01]  /*0df0*/  ELECT P0, URZ, PT ;  /* 0x0000000000ff782f */ /* 0x000fe20003800000 */
[----:B------:R-:W2:Y:S10]  /*0e00*/  FENCE.VIEW.ASYNC.S ;  /* 0x00000000000073c6 */ /* 0x000eb40000000000 */
[----:B--2---:R4:W2:Y:S01]  /*0e10*/  SYNCS.EXCH.64 URZ, [UR8+0x180], UR12 ;  /* 0x0001800c08ff75b2 */ /* 0x0048a20008000100 */
[----:B------:R4:W3:Y:S01]  /*0e20*/  SYNCS.EXCH.64 URZ, [UR8+0x190], UR12 ;  /* 0x0001900c08ff75b2 */ /* 0x0008e20008000100 */
[----:B------:R4:W1:Y:S01]  /*0e30*/  SYNCS.EXCH.64 URZ, [UR8+0x188], UR12 ;  /* 0x0001880c08ff75b2 */ /* 0x0008620008000100 */
[----:B------:R4:W1:Y:S02]  /*0e40*/  SYNCS.EXCH.64 URZ, [UR8+0x198], UR12 ;  /* 0x0001980c08ff75b2 */ /* 0x0008640008000100 */
[----:B----4-:R-:W-:Y:S01]  /*0e50*/  NOP ;  /* 0x0000000000007918 */ /* 0x010fe20000000000 */
.L_x_15:
[----:B------:R-:W-:Y:S01]  /*0e60*/  VOTEU.ALL UP1, P1 ;  /* 0x0000000000ff7886 */ /* 0x000fe20000820000 */
[----:B--2---:R-:W2:Y:S01]  /*0e70*/  LDCU UR8, c[0x0][0x36c] ;  /* 0x00006d80ff0877ac */ /* 0x004ea20008000800 */
[----:B------:R-:W-:Y:S01]  /*0e80*/  NOP ;  /* 0x0000000000007918 */ /* 0x000fe20000000000 */
[----:B------:R-:W-:Y:S01]  /*0e90*/  LOP3.LUT R10, R72, 0x1f, RZ, 0xc0, !PT ;  /* 0x0000001f480a7812 */ /* 0x000fe200078ec0ff */
[----:B---3--:R-:W-:Y:S01]  /*0ea0*/  UMOV UR12, 0x20 ;  /* 0x00000020000c7882 */ /* 0x008fe20000000000 */
[----:B------:R-:W-:Y:S01]  /*0eb0*/  @!UP1 UMOV UR7, 0x400 ;  /* 0x0000040000079882 */ /* 0x000fe20000000000 */
[----:B------:R-:W-:-:S04]  /*0ec0*/  @!UP1 UIADD3 UR12, UPT, UPT, -UR12, 0x100000, URZ ;  /* 0x001000000c0c9890 */ /* 0x000fc8000fffe1ff */
[----:B------:R-:W-:Y:S02]  /*0ed0*/  @!UP1 USHF.L.U32 UR13, UR12, 0xb, URZ ;  /* 0x0000000b0c0d9899 */ /* 0x000fe400080006ff */
[----:B------:R-:W-:Y:S02]  /*0ee0*/  @!UP1 USHF.L.U32 UR12, UR12, 0x1, URZ ;  /* 0x000000010c0c9899 */ /* 0x000fe400080006ff */
[----:B------:R-:W-:Y:S01]  /*0ef0*/  @!UP1 ULEA UR7, UR37, UR7, 0x18 ;  /* 0x0000000725079291 */ /* 0x000fe2000f8ec0ff */
[----:B------:R-:W-:Y:S01]  /*0f00*/  VOTEU.ALL UP1, P1 ;  /* 0x0000000000ff7886 */ /* 0x000fe20000820000 */
[----:B------:R-:W-:Y:S01]  /*0f10*/  UISETP.NE.AND UP4, UPT, UR10, URZ, UPT ;  /* 0x000000ff0a00728c */ /* 0x000fe2000bf85270 */
[----:B------:R-:W3:Y:S09]  /*0f20*/  FENCE.VIEW.ASYNC.S ;  /* 0x00000000000073c6 */ /* 0x000ef20000000000 */
[----:B---3--:R3:W4:Y:S01]  /*0f30*/  @!UP1 SYNCS.EXCH.64 URZ, [UR7+0x1a0], UR12 ;  /* 0x0001a00c07ff95b2 */ /* 0x0087220008000100 */
[----:B--2---:R-:W-:-:S09]  /*0f40*/  UISETP.EQ.U32.AND UP1, UPT, UR8, 0x1, UPT ;  /* 0x000000010800788c */ /* 0x004fd2000bf22070 */
[----:B------:R-:W-:Y:S05]  /*0f50*/  BRA.U !UP1, `(.L_x_16) ;  /* 0x0000000109087547 */ /* 0x000fea000b800000 */
[----:B-1--4-:R-:W-:Y:S01]  /*0f60*/  UCGABAR_ARV ;  /* 0x00000000000079c7 */ /* 0x012fe20008000000 */
[----:B------:R-:W-:Y:S05]  /*0f70*/  BRA `(.L_x_17) ;  /* 0x0000000000047947 */ /* 0x000fea0003800000 */
.L_x_16:
[----:B-1--4-:R-:W-:Y:S01]  /*0f80*/  NOP ;  /* 0x0000000000007918 */ /* 0x012fe20000000000 */
.L_x_17:
[----:B------:R-:W1:Y:S01]  /*0f90*/  S2R R11, SR_CTAID.X ;  /* 0x00000000000b7919 */ /* 0x000e620000002500 */
[----:B------:R-:W-:-:S05]  /*0fa0*/  CS2R.32 R60, SR_CgaSize ;  /* 0x00000000003c7805 */ /* 0x000fca0000008a00 */
[----:B------:R-:W-:-:S05]  /*0fb0*/  IMAD R60, R60, -0xa0, RZ ;  /* 0xffffff603c3c7824 */ /* 0x000fca00078e02ff */
[----:B------:R-:W-:-:S14]  /*0fc0*/  R2UR UR8, R60 ;  /* 0x000000003c0872ca */ /* 0x000fdc00000e0000 */
[----:B------:R-:W2:Y:S01]  /*0fd0*/  LDCU UR8, c[0x0][UR8+0x2b0] ;  /* 0x00005600080877ac */ /* 0x000ea20008000800 */
[----:B------:R-:W-:-:S05]  /*0fe0*/  CS2R.32 R0, SR_CgaSize ;  /* 0x0000000000007805 */ /* 0x000fca0000008a00 */
[----:B------:R-:W-:-:S06]  /*0ff0*/  IMAD R0, R0, -0xa0, RZ ;  /* 0xffffff6000007824 */ /* 0x000fcc00078e02ff */
[----:B------:R-:W4:Y:S01]  /*1000*/  LDC R0, c[0x0][R0+0x2a0] ;  /* 0x0000a80000007b82 */ /* 0x000f220000000800 */
[----:B------:R-:W-:Y:S01]  /*1010*/  PRMT R8, RZ, 0x7610, R8 ;  /* 0x00007610ff087816 */ /* 0x000fe20000000008 */
[----:B------:R-:W2:Y:S01]  /*1020*/  S2R R20, SR_CTAID.Y ;  /* 0x0000000000147919 */ /* 0x000ea20000002600 */
[----:B------:R-:W-:-:S05]  /*1030*/  CS2R.32 R60, SR_CgaSize ;  /* 0x00000000003c7805 */ /* 0x000fca0000008a00 */
[----:B------:R-:W-:-:S05]  /*1040*/  IMAD R60, R60, -0xa0, RZ ;  /* 0xffffff603c3c7824 */ /* 0x000fca00078e02ff */
[----:B---3--:R-:W-:-:S14]  /*1050*/  R2UR UR7, R60 ;  /* 0x000000003c0772ca */ /* 0x008fdc00000e0000 */
[----:B------:R-:W3:Y:S01]  /*1060*/  LDCU UR7, c[0x0][UR7+0x2b4] ;  /* 0x00005680070777ac */ /* 0x000ee20008000800 */
[----:B------:R-:W-:Y:S01]  /*1070*/  UISETP.NE.AND UP2, UPT, UR10, 0x2, UPT ;  /* 0x000000020a00788c */ /* 0x000fe2000bf45270 */
[----:B------:R-:W2:Y:S01]  /*1080*/  LDC R9, c[0x0][0xb24] ;  /* 0x0002c900ff097b82 */ /* 0x000ea20000000800 */
[----:B------:R-:W-:-:S05]  /*1090*/  CS2R.32 R58, SR_CgaSize ;  /* 0x00000000003a7805 */ /* 0x000fca0000008a00 */
[----:B------:R-:W-:-:S06]  /*10a0*/  IMAD R58, R58, -0xa0, RZ ;  /* 0xffffff603a3a7824 */ /* 0x000fcc00078e02ff */
[----:B------:R-:W4:Y:S08]  /*10b0*/  LDC R58, c[0x0][R58+0x2a4] ;  /* 0x0000a9003a3a7b82 */ /* 0x000f300000000800 */
[----:B------:R-:W4:Y:S01]  /*10c0*/  LDC R26, c[0x0][0xb24] ;  /* 0x0002c900ff1a7b82 */ /* 0x000f220000000800 */
[----:B-1----:R-:W-:Y:S01]  /*10d0*/  I2FP.F32.U32 R4, R11 ;  /* 0x0000000b00047245 */ /* 0x002fe20000201000 */
[----:B------:R-:W-:-:S06]  /*10e0*/  IMAD.MOV.U32 R21, RZ, RZ, R11 ;  /* 0x000000ffff157224 */ /* 0x000fcc00078e000b */
[----:B------:R-:W1:Y:S01]  /*10f0*/  S2UR UR36, SR_CTAID.Z ;  /* 0x00000000002479c3 */ /* 0x000e620000002700 */
[----:B--2---:R-:W-:Y:S02]  /*1100*/  ISETP.GE.AND P0, PT, R9, 0x1, PT ;  /* 0x000000010900780c */ /* 0x004fe40003f06270 */
[----:B------:R-:W-:Y:S01]  /*1110*/  I2FP.F32.U32 R2, R20 ;  /* 0x0000001400027245 */ /* 0x000fe20000201000 */
[----:B------:R-:W-:-:S04]  /*1120*/  FMUL R4, R4, UR8 ;  /* 0x0000000804047c20 */ /* 0x000fc80008400000 */
[----:B---3--:R-:W-:Y:S01]  /*1130*/  FMUL R2, R2, UR7 ;  /* 0x0000000702027c20 */ /* 0x008fe20008400000 */
[----:B------:R-:W2:Y:S01]  /*1140*/  F2I.U32.TRUNC.NTZ R60, R4 ;  /* 0x00000004003c7305 */ /* 0x000ea2000020f000 */
[----:B------:R-:W3:Y:S07]  /*1150*/  LDCU UR7, c[0x0][0xb30] ;  /* 0x00016600ff0777ac */ /* 0x000eee0008000800 */
[----:B------:R-:W1:Y:S01]  /*1160*/  F2I.U32.TRUNC.NTZ R3, R2 ;  /* 0x0000000200037305 */ /* 0x000e62000020f000 */
[----:B--2---:R-:W-:-:S04]  /*1170*/  IMAD.MOV R60, RZ, RZ, -R60 ;  /* 0x000000ffff3c7224 */ /* 0x004fc800078e0a3c */
[----:B----4-:R-:W-:Y:S01]  /*1180*/  IMAD R60, R0, R60, R11 ;  /* 0x0000003c003c7224 */ /* 0x010fe200078e020b */
[----:B------:R-:W-:Y:S01]  /*1190*/  PRMT R0, RZ, 0x7610, R0 ;  /* 0x00007610ff007816 */ /* 0x000fe20000000000 */
[----:B---3--:R-:W-:Y:S01]  /*11a0*/  UISETP.NE.AND UP3, UPT, UR7, 0x1, UPT ;  /* 0x000000010700788c */ /* 0x008fe2000bf65270 */
[----:B-1----:R-:W-:-:S05]  /*11b0*/  IADD3 R3, PT, PT, -R3, RZ, RZ ;  /* 0x000000ff03037210 */ /* 0x002fca0007ffe1ff */
[----:B------:R-:W-:Y:S01]  /*11c0*/  IMAD R58, R58, R3, R20 ;  /* 0x000000033a3a7224 */ /* 0x000fe200078e0214 */
[----:B------:R-:W-:Y:S06]  /*11d0*/  BRA.U UP4, `(.L_x_18) ;  /* 0x0000000104247547 */ /* 0x000fec000b800000 */
[----:B------:R-:W-:Y:S01]  /*11e0*/  ISETP.NE.AND P1, PT, R58, RZ, PT ;  /* 0x000000ff3a00720c */ /* 0x000fe20003f25270 */
[----:B------:R-:W-:Y:S01]  /*11f0*/  IMAD.MOV.U32 R0, RZ, RZ, 0x3 ;  /* 0x00000003ff007424 */ /* 0x000fe200078e00ff */
[C---:B------:R-:W-:Y:S02]  /*1200*/  LOP3.LUT R3, R60.reuse, 0xfffffffe, RZ, 0xc0, !PT ;  /* 0xfffffffe3c037812 */ /* 0x040fe400078ec0ff */
[----:B------:R-:W-:Y:S02]  /*1210*/  ISETP.LT.U32.OR P1, PT, R60, 0x2, !P1 ;  /* 0x000000023c00780c */ /* 0x000fe40004f21470 */
[----:B------:R-:W-:Y:S02]  /*1220*/  SHF.L.U32 R0, R0, R3, RZ ;  /* 0x0000000300007219 */ /* 0x000fe400000006ff */
[----:B------:R-:W-:Y:S02]  /*1230*/  SEL R5, RZ, 0x1, !P1 ;  /* 0x00000001ff057807 */ /* 0x000fe40004800000 */
[----:B------:R-:W-:-:S05]  /*1240*/  SEL R2, RZ, 0x2, !P1 ;  /* 0x00000002ff027807 */ /* 0x000fca0004800000 */
[----:B------:R-:W-:-:S05]  /*1250*/  IMAD.IADD R2, R5, 0x1, R2 ;  /* 0x0000000105027824 */ /* 0x000fca00078e0202 */
[----:B------:R-:W-:Y:S02]  /*1260*/  PRMT R8, R2, 0x7610, R8 ;  /* 0x0000761002087816 */ /* 0x000fe40000000008 */
.L_x_18:
[----:B------:R-:W-:Y:S05]  /*1270*/  @!P0 BRA `(.L_x_19) ;  /* 0x0000000000b88947 */ /* 0x000fea0003800000 */
[----:B------:R-:W1:Y:S01]  /*1280*/  LDC.64 R4, c[0x0][0xb18] ;  /* 0x0002c600ff047b82 */ /* 0x000e620000000a00 */
[----:B------:R-:W-:-:S07]  /*1290*/  ISETP.NE.AND P0, PT, R9, 0x1, PT ;  /* 0x000000010900780c */ /* 0x000fce0003f05270 */
[----:B------:R-:W2:Y:S08]  /*12a0*/  LDC R14, c[0x0][0xb0c] ;  /* 0x0002c300ff0e7b82 */ /* 0x000eb00000000800 */
[----:B------:R-:W3:Y:S08]  /*12b0*/  LDC R13, c[0x0][0x370] ;  /* 0x0000dc00ff0d7b82 */ /* 0x000ef00000000800 */
[----:B------:R-:W4:Y:S01]  /*12c0*/  LDC R16, c[0x0][0x374] ;  /* 0x0000dd00ff107b82 */ /* 0x000f220000000800 */
[----:B-1----:R-:W-:-:S07]  /*12d0*/  ISETP.NE.AND P1, PT, R4, 0x1, PT ;  /* 0x000000010400780c */ /* 0x002fce0003f25270 */
[----:B------:R-:W3:Y:S01]  /*12e0*/  LDC.64 R6, c[0x0][0xb10] ;  /* 0x0002c400ff067b82 */ /* 0x000ee20000000a00 */
[----:B--2---:R-:W-:-:S07]  /*12f0*/  ISETP.NE.AND P2, PT, R14, 0x1, PT ;  /* 0x000000010e00780c */ /* 0x004fce0003f45270 */
[----:B------:R-:W1:Y:S08]  /*1300*/  LDC R12, c[0x0][0xb20] ;  /* 0x0002c800ff0c7b82 */ /* 0x000e700000000800 */
[----:B------:R-:W2:Y:S01]  /*1310*/  LDC.64 R2, c[0x0][0xb28] ;  /* 0x0002ca00ff027b82 */ /* 0x000ea20000000a00 */
[----:B----4-:R-:W-:-:S04]  /*1320*/  IMAD.HI.U32 R15, R16, R5, RZ ;  /* 0x00000005100f7227 */ /* 0x010fc800078e00ff */
[----:B------:R-:W-:-:S04]  /*1330*/  IMAD.HI.U32 R5, R20, R5, RZ ;  /* 0x0000000514057227 */ /* 0x000fc800078e00ff */
[----:B---3--:R-:W-:-:S04]  /*1340*/  IMAD.HI.U32 R18, R13, R6, RZ ;  /* 0x000000060d127227 */ /* 0x008fc800078e00ff */
[C---:B------:R-:W-:Y:S01]  /*1350*/  IMAD.HI.U32 R22, R11.reuse, R6, RZ ;  /* 0x000000060b167227 */ /* 0x040fe200078e00ff */
[-C--:B------:R-:W-:Y:S02]  /*1360*/  @P2 SHF.R.U32.HI R13, RZ, R7.reuse, R18 ;  /* 0x00000007ff0d2219 */ /* 0x080fe40000011612 */
[-C--:B-1----:R-:W-:Y:S02]  /*1370*/  @P1 SHF.R.U32.HI R16, RZ, R12.reuse, R15 ;  /* 0x0000000cff101219 */ /* 0x082fe4000001160f */
[----:B------:R-:W-:Y:S02]  /*1380*/  SHF.R.U32.HI R5, RZ, R12, R5 ;  /* 0x0000000cff057219 */ /* 0x000fe40000011605 */
[----:B------:R-:W-:Y:S02]  /*1390*/  SHF.R.U32.HI R22, RZ, R7, R22 ;  /* 0x00000007ff167219 */ /* 0x000fe40000011616 */
[----:B------:R-:W-:Y:S01]  /*13a0*/  SEL R5, R20, R5, !P1 ;  /* 0x0000000514057207 */ /* 0x000fe20004800000 */
[----:B--2---:R-:W-:Y:S01]  /*13b0*/  IMAD.HI.U32 R18, R16, R2, RZ ;  /* 0x0000000210127227 */ /* 0x004fe200078e00ff */
[----:B------:R-:W-:-:S02]  /*13c0*/  SEL R21, R11, R22, !P2 ;  /* 0x000000160b157207 */ /* 0x000fc40005000000 */
[----:B------:R-:W-:Y:S01]  /*13d0*/  IADD3 R7, PT, PT, -R5, RZ, RZ ;  /* 0x000000ff05077210 */ /* 0x000fe20007ffe1ff */
[----:B------:R-:W-:Y:S01]  /*13e0*/  IMAD.HI.U32 R6, R13, R2, RZ ;  /* 0x000000020d067227 */ /* 0x000fe200078e00ff */
[----:B------:R-:W-:-:S03]  /*13f0*/  @P0 SHF.R.U32.HI R16, RZ, R3, R18 ;  /* 0x00000003ff100219 */ /* 0x000fc60000011612 */
[----:B------:R-:W-:Y:S01]  /*1400*/  IMAD R7, R4, R7, R20 ;  /* 0x0000000704077224 */ /* 0x000fe200078e0214 */
[----:B------:R-:W-:Y:S01]  /*1410*/  @P0 SHF.R.U32.HI R13, RZ, R3, R6 ;  /* 0x00000003ff0d0219 */ /* 0x000fe20000011606 */
[----:B------:R-:W-:-:S04]  /*1420*/  IMAD R16, R16, R9, RZ ;  /* 0x0000000910107224 */ /* 0x000fc800078e02ff */
[----:B------:R-:W-:Y:S01]  /*1430*/  IMAD R6, R13, R9, RZ ;  /* 0x000000090d067224 */ /* 0x000fe200078e02ff */
[----:B------:R-:W-:-:S04]  /*1440*/  ISETP.GE.AND P1, PT, R5, R16, PT ;  /* 0x000000100500720c */ /* 0x000fc80003f26270 */
[----:B------:R-:W-:Y:S01]  /*1450*/  ISETP.GE.OR P1, PT, R21, R6, P1 ;  /* 0x000000061500720c */ /* 0x000fe20000f26670 */
[----:B------:R-:W-:-:S05]  /*1460*/  IMAD.HI.U32 R6, R5, R2, RZ ;  /* 0x0000000205067227 */ /* 0x000fca00078e00ff */
[----:B------:R-:W-:-:S04]  /*1470*/  SHF.R.U32.HI R6, RZ, R3, R6 ;  /* 0x00000003ff067219 */ /* 0x000fc80000011606 */
[----:B------:R-:W-:-:S03]  /*1480*/  SEL R6, R5, R6, !P0 ;  /* 0x0000000605067207 */ /* 0x000fc60004000000 */
[----:B------:R-:W-:Y:S01]  /*1490*/  @!P1 IMAD.HI.U32 R12, R21, R2, RZ ;  /* 0x00000002150c9227 */ /* 0x000fe200078e00ff */
[----:B------:R-:W-:-:S04]  /*14a0*/  IADD3 R2, PT, PT, -R6, RZ, RZ ;  /* 0x000000ff06027210 */ /* 0x000fc80007ffe1ff */
[----:B------:R-:W-:Y:S01]  /*14b0*/  @!P1 SHF.R.U32.HI R12, RZ, R3, R12 ;  /* 0x00000003ff0c9219 */ /* 0x000fe2000001160c */
[----:B------:R-:W-:-:S03]  /*14c0*/  IMAD R2, R9, R2, R5 ;  /* 0x0000000209027224 */ /* 0x000fc600078e0205 */
[----:B------:R-:W-:-:S05]  /*14d0*/  @!P1 SEL R3, R21, R12, !P0 ;  /* 0x0000000c15039207 */ /* 0x000fca0004000000 */
[--C-:B------:R-:W-:Y:S02]  /*14e0*/  @!P1 IMAD.IADD R6, R6, 0x1, -R3.reuse ;  /* 0x0000000106069824 */ /* 0x100fe400078e0a03 */
[----:B------:R-:W-:Y:S01]  /*14f0*/  @!P1 IMAD R3, R2, R13, R3 ;  /* 0x0000000d02039224 */ /* 0x000fe200078e0203 */
[----:B------:R-:W-:Y:S01]  /*1500*/  IADD3 R2, PT, PT, -R21, RZ, RZ ;  /* 0x000000ff15027210 */ /* 0x000fe20007ffe1ff */
[----:B------:R-:W-:Y:S02]  /*1510*/  @!P1 IMAD R5, R6, R9, R21 ;  /* 0x0000000906059224 */ /* 0x000fe400078e0215 */
[----:B------:R-:W-:Y:S02]  /*1520*/  @!P1 IMAD.MOV.U32 R21, RZ, RZ, R3 ;  /* 0x000000ffff159224 */ /* 0x000fe400078e0003 */
[----:B------:R-:W-:Y:S02]  /*1530*/  IMAD R2, R14, R2, R11 ;  /* 0x000000020e027224 */ /* 0x000fe400078e020b */
[----:B------:R-:W-:-:S02]  /*1540*/  IMAD R20, R5, R4, R7 ;  /* 0x0000000405147224 */ /* 0x000fc400078e0207 */
[----:B------:R-:W-:Y:S02]  /*1550*/  IMAD R21, R21, R14, R2 ;  /* 0x0000000e15157224 */ /* 0x000fe400078e0202 */
.L_x_19:
[----:B------:R-:W-:Y:S05]  /*1560*/  BRA.U UP3, `(.L_x_20) ;  /* 0x0000000103407547 */ /* 0x000fea000b800000 */
[----:B------:R-:W1:Y:S08]  /*1570*/  LDC.64 R4, c[0x0][0xb10] ;  /* 0x0002c400ff047b82 */ /* 0x000e700000000a00 */
[----:B------:R-:W2:Y:S08]  /*1580*/  LDC.64 R2, c[0x0][0xb18] ;  /* 0x0002c600ff027b82 */ /* 0x000eb00000000a00 */
[----:B------:R-:W3:Y:S08]  /*1590*/  LDC R6, c[0x0][0xb20] ;  /* 0x0002c800ff067b82 */ /* 0x000ef00000000800 */
[----:B------:R-:W4:Y:S01]  /*15a0*/  LDC R12, c[0x0][0xb0c] ;  /* 0x0002c300ff0c7b82 */ /* 0x000f220000000800 */
[----:B-1----:R-:W-:-:S05]  /*15b0*/  IMAD.HI.U32 R4, R21, R4, RZ ;  /* 0x0000000415047227 */ /* 0x002fca00078e00ff */
[----:B------:R-:W-:Y:S01]  /*15c0*/  SHF.R.U32.HI R4, RZ, R5, R4 ;  /* 0x00000005ff047219 */ /* 0x000fe20000011604 */
[----:B--2---:R-:W-:Y:S01]  /*15d0*/  IMAD.HI.U32 R3, R20, R3, RZ ;  /* 0x0000000314037227 */ /* 0x004fe200078e00ff */
[----:B------:R-:W-:-:S04]  /*15e0*/  ISETP.NE.AND P0, PT, R2, 0x1, PT ;  /* 0x000000010200780c */ /* 0x000fc80003f05270 */
[----:B---3--:R-:W-:-:S04]  /*15f0*/  SHF.R.U32.HI R3, RZ, R6, R3 ;  /* 0x00000006ff037219 */ /* 0x008fc80000011603 */
[----:B------:R-:W-:Y:S02]  /*1600*/  SEL R3, R20, R3, !P0 ;  /* 0x0000000314037207 */ /* 0x000fe40004000000 */
[----:B----4-:R-:W-:-:S04]  /*1610*/  ISETP.NE.AND P1, PT, R12, 0x1, PT ;  /* 0x000000010c00780c */ /* 0x010fc80003f25270 */
[----:B------:R-:W-:-:S05]  /*1620*/  SEL R6, R21, R4, !P1 ;  /* 0x0000000415067207 */ /* 0x000fca0004800000 */
[----:B------:R-:W-:Y:S02]  /*1630*/  IMAD.IADD R4, R3, 0x1, -R6 ;  /* 0x0000000103047824 */ /* 0x000fe400078e0a06 */
[----:B------:R-:W-:Y:S02]  /*1640*/  IMAD.IADD R3, R6, 0x1, -R3 ;  /* 0x0000000106037824 */ /* 0x000fe400078e0a03 */
[----:B------:R-:W-:Y:S02]  /*1650*/  IMAD R21, R4, R12, R21 ;  /* 0x0000000c04157224 */ /* 0x000fe400078e0215 */
[----:B------:R-:W-:Y:S02]  /*1660*/  IMAD R20, R3, R2, R20 ;  /* 0x0000000203147224 */ /* 0x000fe400078e0214 */
.L_x_20:
[----:B------:R-:W-:Y:S05]  /*1670*/  BRA.U !UP1, `(.L_x_21) ;  /* 0x00000001090c7547 */ /* 0x000fea000b800000 */
[----:B------:R-:W-:Y:S01]  /*1680*/  UCGABAR_WAIT ;  /* 0x0000000000007dc7 */ /* 0x000fe20008000000 */
[----:B------:R-:W-:Y:S01]  /*1690*/  CCTL.IVALL ;  /* 0x00000000ff00798f */ /* 0x000fe20002000000 */
[----:B------:R-:W-:Y:S05]  /*16a0*/  BRA `(.L_x_22) ;  /* 0x0000000000047947 */ /* 0x000fea0003800000 */
.L_x_21:
[----:B------:R-:W-:Y:S06]  /*16b0*/  BAR.SYNC.DEFER_BLOCKING 0x0 ;  /* 0x0000000000007b1d */ /* 0x000fec0000010000 */
.L_x_22:
[----:B------:R-:W-:Y:S05]  /*16c0*/  BRA.U UP2, `(.L_x_23) ;  /* 0x0000001502ec7547 */ /* 0x000fea000b800000 */
[----:B------:R-:W1:Y:S01]  /*16d0*/  LDCU UR4, c[0x0][0x38c] ;  /* 0x00007180ff0477ac */ /* 0x000e620008000800 */
[----:B------:R-:W2:Y:S01]  /*16e0*/  LDC R9, c[0x0][0x370] ;  /* 0x0000dc00ff097b82 */ /* 0x000ea20000000800 */
[----:B------:R-:W-:Y:S01]  /*16f0*/  IMAD.SHL.U32 R16, R11, 0x40, RZ ;  /* 0x000000400b107824 */ /* 0x000fe200078e00ff */
[----:B------:R-:W-:Y:S01]  /*1700*/  PLOP3.LUT P1, PT, PT, PT, UP5, 0x80, 0x8 ;  /* 0x000000000008781c */ /* 0x000fe20003f2f058 */
[----:B------:R-:W-:Y:S01]  /*1710*/  HFMA2 R12, -RZ, RZ, 0, 0 ;  /* 0x00000000ff0c7431 */ /* 0x000fe200000001ff */
[----:B------:R-:W-:Y:S01]  /*1720*/  UISETP.NE.AND UP1, UPT, UR10, URZ, UPT ;  /* 0x000000ff0a00728c */ /* 0x000fe2000bf25270 */
[----:B------:R-:W-:Y:S01]  /*1730*/  ISETP.NE.AND P4, PT, R10, RZ, P5 ;  /* 0x000000ff0a00720c */ /* 0x000fe20002f85270 */
[----:B------:R-:W-:Y:S01]  /*1740*/  IMAD.MOV.U32 R15, RZ, RZ, 0x1 ;  /* 0x00000001ff0f7424 */ /* 0x000fe200078e00ff */
[----:B------:R-:W-:Y:S01]  /*1750*/  PLOP3.LUT P1, PT, P1, PT, PT, 0x8, 0x80 ;  /* 0x000000000080781c */ /* 0x000fe20000f2e170 */
[----:B------:R-:W3:Y:S01]  /*1760*/  LDC R0, c[0x0][0x374] ;  /* 0x0000dd00ff007b82 */ /* 0x000ee20000000800 */
[----:B------:R-:W-:Y:S01]  /*1770*/  IMAD.MOV.U32 R14, RZ, RZ, RZ ;  /* 0x000000ffff0e7224 */ /* 0x000fe200078e00ff */
[----:B------:R-:W-:Y:S01]  /*1780*/  MOV R8, 0x1 ;  /* 0x0000000100087802 */ /* 0x000fe20000000f00 */
[----:B------:R-:W-:Y:S01]  /*1790*/  IMAD.MOV.U32 R10, RZ, RZ, RZ ;  /* 0x000000ffff0a7224 */ /* 0x000fe200078e00ff */
[----:B------:R-:W-:Y:S01]  /*17a0*/  LOP3.LUT R16, R16, 0x40, RZ, 0xc0, !PT ;  /* 0x0000004010107812 */ /* 0x000fe200078ec0ff */
[----:B------:R-:W4:Y:S01]  /*17b0*/  LDCU.64 UR14, c[0x0][0x348] ;  /* 0x00006900ff0e77ac */ /* 0x000f220008000a00 */
[----:B-1----:R-:W-:-:S02]  /*17c0*/  UIADD3 UR5, UPT, UPT, UR4, 0x3f, URZ ;  /* 0x0000003f04057890 */ /* 0x002fc4000fffe0ff */
[----:B------:R-:W-:Y:S02]  /*17d0*/  USEL UR22, UR6, 0x2, UP1 ;  /* 0x0000000206167887 */ /* 0x000fe40008800000 */
[----:B------:R-:W-:Y:S01]  /*17e0*/  USHF.R.S32.HI UR7, URZ, 0x1f, UR5 ;  /* 0x0000001fff077899 */ /* 0x000fe20008011405 */
[----:B------:R-:W-:-:S03]  /*17f0*/  UMOV UR23, URZ ;  /* 0x000000ff00177c82 */ /* 0x000fc60008000000 */
[----:B------:R-:W-:Y:S02]  /*1800*/  ULEA.HI UR7, UR7, UR5, URZ, 0x6 ;  /* 0x0000000507077291 */ /* 0x000fe4000f8f30ff */
[----:B------:R-:W-:Y:S02]  /*1810*/  UIADD3 UR5, UPT, UPT, UR4, -0x1, URZ ;  /* 0xffffffff04057890 */ /* 0x000fe4000fffe0ff */
[----:B------:R-:W-:Y:S02]  /*1820*/  USHF.R.S32.HI UR7, URZ, 0x6, UR7 ;  /* 0x00000006ff077899 */ /* 0x000fe40008011407 */
[----:B------:R-:W-:Y:S02]  /*1830*/  UISETP.GE.U32.AND UP2, UPT, UR5, -0x7f, UPT ;  /* 0xffffff810500788c */ /* 0x000fe4000bf46070 */
[----:B------:R-:W-:Y:S02]  /*1840*/  UISETP.LT.U32.AND UP0, UPT, UR7, 0xd, UPT ;  /* 0x0000000d0700788c */ /* 0x000fe4000bf01070 */
[----:B------:R-:W-:-:S02]  /*1850*/  UIADD3 UR4, UPT, UPT, UR4, 0x7e, URZ ;  /* 0x0000007e04047890 */ /* 0x000fc4000fffe0ff */
[----:B------:R-:W-:-:S04]  /*1860*/  USEL UR5, UR7, 0xd, UP0 ;  /* 0x0000000d07057887 */ /* 0x000fc80008000000 */
[----:B------:R-:W-:Y:S02]  /*1870*/  UIADD3 UR21, UPT, UPT, UR5, -0x1, URZ ;  /* 0xffffffff05157890 */ /* 0x000fe4000fffe0ff */
[----:B------:R-:W-:Y:S02]  /*1880*/  @UP2 UIADD3 UR21, UPT, UPT, UR5, URZ, URZ ;  /* 0x000000ff05152290 */ /* 0x000fe4000fffe0ff */
[----:B------:R-:W-:Y:S02]  /*1890*/  UIADD3 UR24, UPT, UPT, UR7, -UR5, URZ ;  /* 0x8000000507187290 */ /* 0x000fe4000fffe0ff */
[----:B------:R-:W-:Y:S02]  /*18a0*/  UIADD3 UR13, UPT, UPT, UR21, 0x1, URZ ;  /* 0x00000001150d7890 */ /* 0x000fe4000fffe0ff */
[----:B--2-4-:R-:W-:-:S12]  /*18b0*/  UIADD3 UR21, UPT, UPT, -UR21, URZ, URZ ;  /* 0x000000ff15157290 */ /* 0x014fd8000fffe1ff */
.L_x_43:
[----:B------:R-:W-:Y:S01]  /*18c0*/  UISETP.NE.AND UP0, UPT, UR37, URZ, UPT ;  /* 0x000000ff2500728c */ /* 0x000fe2000bf05270 */
[----:B------:R-:W1:Y:S08]  /*18d0*/  S2UR UR37, SR_CgaCtaId ;  /* 0x00000000002579c3 */ /* 0x000e700000008800 */
[----:B------:R-:W-:Y:S05]  /*18e0*/  BRA.U UP0, `(.L_x_24) ;  /* 0x0000000100347547 */ /* 0x000fea000b800000 */
[----:B------:R-:W2:Y:S01]  /*18f0*/  S2R R2, SR_CgaCtaId ;  /* 0x0000000000027919 */ /* 0x000ea20000008800 */
[----:B------:R-:W-:-:S04]  /*1900*/  MOV R3, 0x400 ;  /* 0x0000040000037802 */ /* 0x000fc80000000f00 */
[----:B--2---:R-:W-:Y:S02]  /*1910*/  LEA R3, R2, R3, 0x18 ;  /* 0x0000000302037211 */ /* 0x004fe400078ec0ff */
[----:B------:R-:W-:-:S03]  /*1920*/  SHF.L.U32 R2, R8, 0x1f, RZ ;  /* 0x0000001f08027819 */ /* 0x000fc600000006ff */
[----:B------:R-:W-:-:S04]  /*1930*/  IMAD R3, R10, 0x8, R3 ;  /* 0x000000080a037824 */ /* 0x000fc800078e0203 */
[----:B------:R-:W2:Y:S02]  /*1940*/  SYNCS.PHASECHK.TRANS64.TRYWAIT P0, [R3+URZ+0x190], R2 ;  /* 0x00019002030075a7 */ /* 0x000ea400080011ff */
[----:B--2---:R-:W-:Y:S05]  /*1950*/  @!P0 BRA `(.L_x_25) ;  /* 0x0000007400448947 */ /* 0x004fea0003800000 */
.L_x_159:
[----:B------:R-:W-:Y:S01]  /*1960*/  VIADD R10, R10, 0x1 ;  /* 0x000000010a0a7836 */ /* 0x000fe20000000000 */
[----:B------:R2:W-:Y:S04]  /*1970*/  SYNCS.ARRIVE.TRANS64.A1T0 RZ, [R3+URZ+0x180], RZ ;  /* 0x000180ff03ff79a7 */ /* 0x0005e800081000ff */
[----:B------:R-:W-:-:S04]  /*1980*/  ISETP.NE.AND P0, PT, R10, 0x2, PT ;  /* 0x000000020a00780c */ /* 0x000fc80003f05270 */
[----:B------:R-:W-:Y:S02]  /*1990*/  SEL R10, R10, RZ, P0 ;  /* 0x000000ff0a0a7207 */ /* 0x000fe40000000000 */
[----:B--2---:R-:W-:-:S04]  /*19a0*/  SEL R3, RZ, 0x1, P0 ;  /* 0x00000001ff037807 */ /* 0x004fc80000000000 */
[----:B------:R-:W-:-:S07]  /*19b0*/  LOP3.LUT R8, R8, R3, RZ, 0x3c, !PT ;  /* 0x0000000308087212 */ /* 0x000fce00078e3cff */
.L_x_24:
[----:B------:R-:W-:Y:S01]  /*19c0*/  UMOV UR6, 0x400 ;  /* 0x0000040000067882 */ /* 0x000fe20000000000 */
[----:B------:R-:W-:Y:S01]  /*19d0*/  LEA.HI R3, R21, R21, RZ, 0x1 ;  /* 0x0000001515037211 */ /* 0x000fe200078f08ff */
[----:B-1----:R-:W-:Y:S01]  /*19e0*/  ULEA UR6, UR37, UR6, 0x18 ;  /* 0x0000000625067291 */ /* 0x002fe2000f8ec0ff */
[----:B------:R-:W-:Y:S01]  /*19f0*/  SHF.L.U32 R2, R15, 0x1f, RZ ;  /* 0x0000001f0f027819 */ /* 0x000fe200000006ff */
[----:B------:R-:W-:Y:S01]  /*1a00*/  UISETP.GE.U32.AND UP0, UPT, UR4, 0x7f, UPT ;  /* 0x0000007f0400788c */ /* 0x000fe2000bf06070 */
[C---:B------:R-:W-:Y:S01]  /*1a10*/  R2UR UR9, R16.reuse ;  /* 0x00000000100972ca */ /* 0x040fe200000e0000 */
[----:B------:R-:W-:Y:S01]  /*1a20*/  ULEA UR8, UR23, UR6, 0x3 ;  /* 0x0000000617087291 */ /* 0x000fe2000f8e18ff */
[----:B------:R-:W-:Y:S01]  /*1a30*/  IMAD.SHL.U32 R3, R3, 0x40, RZ ;  /* 0x0000004003037824 */ /* 0x000fe200078e00ff */
[----:B------:R-:W-:Y:S01]  /*1a40*/  R2UR UR11, R16 ;  /* 0x00000000100b72ca */ /* 0x000fe200000e0000 */
[----:B------:R-:W-:-:S03]  /*1a50*/  UMOV UR25, URZ ;  /* 0x000000ff00197c82 */ /* 0x000fc60008000000 */
[----:B------:R-:W-:-:S03]  /*1a60*/  R2UR UR35, R3 ;  /* 0x00000000032372ca */ /* 0x000fc600000e0000 */
[----:B------:R1:W2:Y:S01]  /*1a70*/  SYNCS.PHASECHK.TRANS64.TRYWAIT P0, [UR8+0x68], R2 ;  /* 0x00006802ff0075a7 */ /* 0x0002a20008001108 */
[----:B------:R-:W-:-:S09]  /*1a80*/  R2UR UR8, R20 ;  /* 0x00000000140872ca */ /* 0x000fd200000e0000 */
[----:B------:R-:W-:-:S04]  /*1a90*/  ULOP3.LUT UR35, UR9, 0xffffff80, UR35, 0xf8, !UPT ;  /* 0xffffff8009237892 */ /* 0x000fc8000f8ef823 */
[----:B------:R-:W-:Y:S01]  /*1aa0*/  ULEA UR11, UR8, UR11, 0x7 ;  /* 0x0000000b080b7291 */ /* 0x000fe2000f8e38ff */
[----:B------:R-:W-:Y:S11]  /*1ab0*/  BRA.U !UP0, `(.L_x_26) ;  /* 0x0000000108bc7547 */ /* 0x000ff6000b800000 */
[----:B------:R-:W-:Y:S01]  /*1ac0*/  UMOV UR16, UR21 ;  /* 0x0000001500107c82 */ /* 0x000fe20008000000 */
[----:B------:R-:W-:Y:S01]  /*1ad0*/  UMOV UR17, UR23 ;  /* 0x0000001700117c82 */ /* 0x000fe20008000000 */
[----:B------:R-:W-:-:S05]  /*1ae0*/  UMOV UR34, URZ ;  /* 0x000000ff00227c82 */ /* 0x000fca0008000000 */
.L_x_32:
[----:B------:R-:W-:Y:S01]  /*1af0*/  ULEA UR33, UR17, UR6, 0x3 ;  /* 0x0000000611217291 */ /* 0x000fe2000f8e18ff */
[----:B------:R-:W-:Y:S01]  /*1b00*/  @P5 MOV R3, 0x8000 ;  /* 0x0000800000035802 */ /* 0x000fe20000000f00 */
[----:B-12-4-:R-:W-:Y:S10]  /*1b10*/  @P0 BRA `(.L_x_27) ;  /* 0x00000000000c0947 */ /* 0x016ff40003800000 */
[----:B------:R-:W-:-:S04]  /*1b20*/  SHF.L.U32 R5, R15, 0x1f, RZ ;  /* 0x0000001f0f057819 */ /* 0x000fc800000006ff */
[----:B------:R-:W2:Y:S02]  /*1b30*/  SYNCS.PHASECHK.TRANS64.TRYWAIT P0, [UR33+0x68], R5 ;  /* 0x00006805ff0075a7 */ /* 0x000ea40008001121 */
[----:B--2---:R-:W-:Y:S05]  /*1b40*/  @!P0 BRA `(.L_x_28) ;  /* 0x0000007000dc8947 */ /* 0x004fea0003800000 */
.L_x_27:
[----:B------:R2:W-:Y:S01]  /*1b50*/  @P5 SYNCS.ARRIVE.TRANS64 RZ, [UR33], R3 ;  /* 0x00000003ffff59a7 */ /* 0x0005e20008000021 */
[----:B------:R-:W-:Y:S02]  /*1b60*/  ULOP3.LUT UR8, UR22, 0x2, URZ, 0xfc, !UPT ;  /* 0x0000000216087892 */ /* 0x000fe4000f8efcff */
[----:B------:R-:W-:Y:S02]  /*1b70*/  UIADD3 UR16, UPT, UPT, UR16, 0x1, URZ ;  /* 0x0000000110107890 */ /* 0x000fe4000fffe0ff */
[----:B------:R-:W-:Y:S02]  /*1b80*/  UISETP.NE.AND UP0, UPT, UR8, 0x2, UPT ;  /* 0x000000020800788c */ /* 0x000fe4000bf05270 */
[----:B------:R-:W-:-:S07]  /*1b90*/  UISETP.NE.AND UP2, UPT, UR16, 0x1, UPT ;  /* 0x000000011000788c */ /* 0x000fce000bf45270 */
[----:B------:R-:W-:Y:S05]  /*1ba0*/  BRA.U UP0, `(.L_x_29) ;  /* 0x0000000100047547 */ /* 0x000fea000b800000 */
[----:B------:R-:W-:Y:S05]  /*1bb0*/  BPT.TRAP 0x1 ;  /* 0x000000040000795c */ /* 0x000fea0000300000 */
.L_x_29:
[----:B------:R-:W-:Y:S04]  /*1bc0*/  BSSY.RECONVERGENT B0, `(.L_x_30) ;  /* 0x0000003000007945 */ /* 0x000fe80003800200 */
[----:B------:R-:W-:Y:S05]  /*1bd0*/  @!P4 BRA `(.L_x_31) ;  /* 0x000000000004c947 */ /* 0x000fea0003800000 */
[----:B------:R-:W-:Y:S05]  /*1be0*/  BPT.TRAP 0x1 ;  /* 0x000000040000795c */ /* 0x000fea0000300000 */
.L_x_31:
[----:B------:R-:W-:Y:S05]  /*1bf0*/  BSYNC.RECONVERGENT B0 ;  /* 0x0000000000007941 */ /* 0x000fea0003800200 */
.L_x_30:
[----:B------:R-:W-:Y:S02]  /*1c00*/  UIADD3 UR23, UPT, UPT, UR17, 0x1, URZ ;  /* 0x0000000111177890 */ /* 0x000fe4000fffe0ff */
[----:B------:R-:W-:Y:S02]  /*1c10*/  UIADD3 UR28, UP1, UPT, UR14, 0x80, URZ ;  /* 0x000000800e1c7890 */ /* 0x000fe4000ff3e0ff */
[----:B------:R-:W-:Y:S02]  /*1c20*/  UISETP.NE.AND UP0, UPT, UR23, 0xd, UPT ;  /* 0x0000000d1700788c */ /* 0x000fe4000bf05270 */
[----:B------:R-:W-:Y:S02]  /*1c30*/  ULOP3.LUT UR33, UR33, 0xfefffff8, URZ, 0xc0, !UPT ;  /* 0xfefffff821217892 */ /* 0x000fe4000f8ec0ff */
[----:B------:R-:W-:Y:S02]  /*1c40*/  USEL UR9, URZ, 0x1, UP0 ;  /* 0x00000001ff097887 */ /* 0x000fe40008000000 */
[----:B------:R-:W-:-:S02]  /*1c50*/  USEL UR23, UR23, URZ, UP0 ;  /* 0x000000ff17177287 */ /* 0x000fc40008000000 */
[----:B------:R-:W-:Y:S02]  /*1c60*/  UIADD3 UR26, UP0, UPT, UR14, 0x180, URZ ;  /* 0x000001800e1a7890 */ /* 0x000fe4000ff1e0ff */
[----:B------:R-:W-:Y:S01]  /*1c70*/  ULEA UR8, UR23, UR6, 0x3 ;  /* 0x0000000617087291 */ /* 0x000fe2000f8e18ff */
[----:B------:R-:W-:Y:S01]  /*1c80*/  LOP3.LUT R15, R15, UR9, RZ, 0x3c, !PT ;  /* 0x000000090f0f7c12 */ /* 0x000fe2000f8e3cff */
[----:B------:R-:W-:Y:S02]  /*1c90*/  UIADD3.X UR29, UPT, UPT, URZ, UR15, URZ, UP1, !UPT ;  /* 0x0000000fff1d7290 */ /* 0x000fe40008ffe4ff */
[----:B------:R-:W-:Y:S01]  /*1ca0*/  UIADD3.X UR27, UPT, UPT, URZ, UR15, URZ, UP0, !UPT ;  /* 0x0000000fff1b7290 */ /* 0x000fe200087fe4ff */
[----:B-1----:R-:W-:Y:S01]  /*1cb0*/  SHF.L.U32 R2, R15, 0x1f, RZ ;  /* 0x0000001f0f027819 */ /* 0x002fe200000006ff */
[----:B------:R-:W-:Y:S01]  /*1cc0*/  UMOV UR18, 0x0 ;  /* 0x0000000000127882 */ /* 0x000fe20000000000 */
[----:B------:R-:W-:Y:S01]  /*1cd0*/  UMOV UR19, 0x10000000 ;  /* 0x1000000000137882 */ /* 0x000fe20000000000 */
[----:B------:R-:W-:Y:S01]  /*1ce0*/  UMOV UR10, UR34 ;  /* 0x00000022000a7c82 */ /* 0x000fe20008000000 */
[----:B------:R4:W1:Y:S01]  /*1cf0*/  SYNCS.PHASECHK.TRANS64.TRYWAIT P0, [UR8+0x68], R2 ;  /* 0x00006802ff0075a7 */ /* 0x0008620008001108 */
[----:B------:R-:W-:Y:S01]  /*1d00*/  ULEA UR8, UR17, UR6, 0xd ;  /* 0x0000000611087291 */ /* 0x000fe2000f8e68ff */
[----:B------:R-:W-:Y:S01]  /*1d10*/  UMOV UR12, UR36 ;  /* 0x00000024000c7c82 */ /* 0x000fe20008000000 */
[----:B------:R-:W-:-:S02]  /*1d20*/  UMOV UR9, UR33 ;  /* 0x0000002100097c82 */ /* 0x000fc40008000000 */
[----:B------:R-:W-:Y:S02]  /*1d30*/  UIADD3 UR32, UPT, UPT, UR8, 0x4300, URZ ;  /* 0x0000430008207890 */ /* 0x000fe4000fffe0ff */
[----:B------:R-:W-:Y:S01]  /*1d40*/  UIADD3 UR8, UPT, UPT, UR8, 0x1e300, URZ ;  /* 0x0001e30008087890 */ /* 0x000fe2000fffe0ff */
[----:B------:R-:W-:Y:S01]  /*1d50*/  UMOV UR25, UR13 ;  /* 0x0000000d00197c82 */ /* 0x000fe20008000000 */
[----:B------:R-:W-:-:S05]  /*1d60*/  UMOV UR17, UR23 ;  /* 0x0000001700117c82 */ /* 0x000fca0008000000 */
[----:B------:R2:W-:Y:S02]  /*1d70*/  UTMALDG.3D.2CTA [UR32], [UR28], desc[UR18] ;  /* 0x000012201c0075b4 */ /* 0x0005e40008211000 */
[----:B------:R4:W-:Y:S01]  /*1d80*/  UTMALDG.3D.2CTA [UR8], [UR26], desc[UR18] ;  /* 0x000012081a0075b4 */ /* 0x0009e20008211000 */
[----:B--2---:R-:W-:Y:S01]  /*1d90*/  UIADD3 UR34, UPT, UPT, UR34, 0x40, URZ ;  /* 0x0000004022227890 */ /* 0x004fe2000fffe0ff */
[----:B------:R-:W-:Y:S11]  /*1da0*/  BRA.U UP2, `(.L_x_32) ;  /* 0xfffffffd02507547 */ /* 0x000ff6000b83ffff */
.L_x_26:
[----:B----4-:R-:W-:Y:S01]  /*1db0*/  ULEA UR8, UR23, UR6, 0x3 ;  /* 0x0000000617087291 */ /* 0x010fe2000f8e18ff */
[----:B-1----:R-:W-:Y:S01]  /*1dc0*/  SHF.L.U32 R2, R15, 0x1f, RZ ;  /* 0x0000001f0f027819 */ /* 0x002fe200000006ff */
[----:B------:R-:W-:Y:S01]  /*1dd0*/  @!P1 SYNCS.ARRIVE.TRANS64.A1T0 RZ, [UR6+0x118], RZ ;  /* 0x000118ffffff99a7 */ /* 0x000fe20008100006 */
[----:B------:R-:W-:-:S06]  /*1de0*/  UISETP.GT.AND UP0, UPT, UR7, UR5, UPT ;  /* 0x000000050700728c */ /* 0x000fcc000bf04270 */
[----:B--2---:R1:W2:Y:S03]  /*1df0*/  SYNCS.PHASECHK.TRANS64.TRYWAIT P0, [UR8+0x68], R2 ;  /* 0x00006802ff0075a7 */ /* 0x0042a60008001108 */
[----:B------:R-:W-:Y:S05]  /*1e00*/  BRA.U !UP0, `(.L_x_33) ;  /* 0x0000000108bc7547 */ /* 0x000fea000b800000 */
[----:B------:R-:W-:Y:S01]  /*1e10*/  UIADD3 UR26, UPT, UPT, UR24, UR25, URZ ;  /* 0x00000019181a7290 */ /* 0x000fe2000fffe0ff */
[----:B------:R-:W-:-:S11]  /*1e20*/  UMOV UR27, UR23 ;  /* 0x00000017001b7c82 */ /* 0x000fd60008000000 */
.L_x_39:
[----:B------:R-:W-:Y:S01]  /*1e30*/  ULEA UR17, UR27, UR6, 0x3 ;  /* 0x000000061b117291 */ /* 0x000fe2000f8e18ff */
[----:B--2---:R-:W-:Y:S01]  /*1e40*/  @P5 MOV R3, 0x8000 ;  /* 0x0000800000035802 */ /* 0x004fe20000000f00 */
[----:B-12---:R-:W-:Y:S10]  /*1e50*/  @P0 BRA `(.L_x_34) ;  /* 0x00000000000c0947 */ /* 0x006ff40003800000 */
[----:B------:R-:W-:-:S04]  /*1e60*/  SHF.L.U32 R5, R15, 0x1f, RZ ;  /* 0x0000001f0f057819 */ /* 0x000fc800000006ff */
[----:B------:R-:W2:Y:S02]  /*1e70*/  SYNCS.PHASECHK.TRANS64.TRYWAIT P0, [UR17+0x68], R5 ;  /* 0x00006805ff0075a7 */ /* 0x000ea40008001111 */
[----:B--2---:R-:W-:Y:S05]  /*1e80*/  @!P0 BRA `(.L_x_35) ;  /* 0x0000007000248947 */ /* 0x004fea0003800000 */
.L_x_34:
[----:B------:R2:W-:Y:S01]  /*1e90*/  @P5 SYNCS.ARRIVE.TRANS64 RZ, [UR17], R3 ;  /* 0x00000003ffff59a7 */ /* 0x0005e20008000011 */
[----:B------:R-:W-:-:S04]  /*1ea0*/  ULOP3.LUT UR8, UR22, 0x2, URZ, 0xfc, !UPT ;  /* 0x0000000216087892 */ /* 0x000fc8000f8efcff */
[----:B------:R-:W-:-:S09]  /*1eb0*/  UISETP.NE.AND UP0, UPT, UR8, 0x2, UPT ;  /* 0x000000020800788c */ /* 0x000fd2000bf05270 */
[----:B------:R-:W-:Y:S05]  /*1ec0*/  BRA.U UP0, `(.L_x_36) ;  /* 0x0000000100047547 */ /* 0x000fea000b800000 */
[----:B------:R-:W-:Y:S05]  /*1ed0*/  BPT.TRAP 0x1 ;  /* 0x000000040000795c */ /* 0x000fea0000300000 */
.L_x_36:
[----:B------:R-:W-:Y:S04]  /*1ee0*/  BSSY.RECONVERGENT B0, `(.L_x_37) ;  /* 0x0000003000007945 */ /* 0x000fe80003800200 */
[----:B------:R-:W-:Y:S05]  /*1ef0*/  @!P4 BRA `(.L_x_38) ;  /* 0x000000000004c947 */ /* 0x000fea0003800000 */
[----:B------:R-:W-:Y:S05]  /*1f00*/  BPT.TRAP 0x1 ;  /* 0x000000040000795c */ /* 0x000fea0000300000 */
.L_x_38:
[----:B------:R-:W-:Y:S05]  /*1f10*/  BSYNC.RECONVERGENT B0 ;  /* 0x0000000000007941 */ /* 0x000fea0003800200 */
.L_x_37:
[----:B------:R-:W-:Y:S02]  /*1f20*/  UIADD3 UR23, UPT, UPT, UR27, 0x1, URZ ;  /* 0x000000011b177890 */ /* 0x000fe4000fffe0ff */
[----:B------:R-:W-:Y:S02]  /*1f30*/  UIADD3 UR32, UP1, UPT, UR14, 0x80, URZ ;  /* 0x000000800e207890 */ /* 0x000fe4000ff3e0ff */
[----:B------:R-:W-:Y:S02]  /*1f40*/  UISETP.NE.AND UP0, UPT, UR23, 0xd, UPT ;  /* 0x0000000d1700788c */ /* 0x000fe4000bf05270 */
[----:B------:R-:W-:Y:S02]  /*1f50*/  USHF.L.U32 UR18, UR25, 0x6, URZ ;  /* 0x0000000619127899 */ /* 0x000fe400080006ff */
[----:B------:R-:W-:Y:S02]  /*1f60*/  USEL UR9, URZ, 0x1, UP0 ;  /* 0x00000001ff097887 */ /* 0x000fe40008000000 */
[----:B------:R-:W-:-:S02]  /*1f70*/  USEL UR23, UR23, URZ, UP0 ;  /* 0x000000ff17177287 */ /* 0x000fc40008000000 */
[----:B------:R-:W-:Y:S02]  /*1f80*/  UIADD3 UR30, UP0, UPT, UR14, 0x180, URZ ;  /* 0x000001800e1e7890 */ /* 0x000fe4000ff1e0ff */
[----:B------:R-:W-:Y:S01]  /*1f90*/  ULEA UR8, UR23, UR6, 0x3 ;  /* 0x0000000617087291 */ /* 0x000fe2000f8e18ff */
[----:B------:R-:W-:Y:S01]  /*1fa0*/  LOP3.LUT R15, R15, UR9, RZ, 0x3c, !PT ;  /* 0x000000090f0f7c12 */ /* 0x000fe2000f8e3cff */
[----:B------:R-:W-:Y:S02]  /*1fb0*/  ULOP3.LUT UR17, UR17, 0xfefffff8, URZ, 0xc0, !UPT ;  /* 0xfefffff811117892 */ /* 0x000fe4000f8ec0ff */
[----:B------:R-:W-:Y:S01]  /*1fc0*/  UIADD3.X UR33, UPT, UPT, URZ, UR15, URZ, UP1, !UPT ;  /* 0x0000000fff217290 */ /* 0x000fe20008ffe4ff */
[----:B-1----:R-:W-:Y:S01]  /*1fd0*/  SHF.L.U32 R2, R15, 0x1f, RZ ;  /* 0x0000001f0f027819 */ /* 0x002fe200000006ff */
[----:B------:R-:W-:Y:S01]  /*1fe0*/  UIADD3.X UR31, UPT, UPT, URZ, UR15, URZ, UP0, !UPT ;  /* 0x0000000fff1f7290 */ /* 0x000fe200087fe4ff */
[----:B------:R-:W-:Y:S02]  /*1ff0*/  UMOV UR28, 0x0 ;  /* 0x00000000001c7882 */ /* 0x000fe40000000000 */
[----:B------:R4:W1:Y:S01]  /*2000*/  SYNCS.PHASECHK.TRANS64.TRYWAIT P0, [UR8+0x68], R2 ;  /* 0x00006802ff0075a7 */ /* 0x0008620008001108 */
[----:B------:R-:W-:Y:S01]  /*2010*/  ULEA UR8, UR27, UR6, 0xd ;  /* 0x000000061b087291 */ /* 0x000fe2000f8e68ff */
[----:B------:R-:W-:Y:S01]  /*2020*/  UMOV UR29, 0x10000000 ;  /* 0x10000000001d7882 */ /* 0x000fe20000000000 */
[----:B------:R-:W-:-:S02]  /*2030*/  UMOV UR19, UR35 ;  /* 0x0000002300137c82 */ /* 0x000fc40008000000 */
[----:B------:R-:W-:Y:S02]  /*2040*/  UIADD3 UR16, UPT, UPT, UR8, 0x4300, URZ ;  /* 0x0000430008107890 */ /* 0x000fe4000fffe0ff */
[----:B------:R-:W-:Y:S01]  /*2050*/  UIADD3 UR8, UPT, UPT, UR8, 0x1e300, URZ ;  /* 0x0001e30008087890 */ /* 0x000fe2000fffe0ff */
[----:B------:R-:W-:Y:S01]  /*2060*/  UMOV UR20, UR36 ;  /* 0x0000002400147c82 */ /* 0x000fe20008000000 */
[----:B------:R-:W-:Y:S01]  /*2070*/  UMOV UR12, UR36 ;  /* 0x00000024000c7c82 */ /* 0x000fe20008000000 */
[----:B------:R-:W-:Y:S01]  /*2080*/  UMOV UR9, UR17 ;  /* 0x0000001100097c82 */ /* 0x000fe20008000000 */
[----:B------:R-:W-:Y:S01]  /*2090*/  UMOV UR10, UR18 ;  /* 0x00000012000a7c82 */ /* 0x000fe20008000000 */
[----:B------:R-:W-:Y:S02]  /*20a0*/  UIADD3 UR25, UPT, UPT, UR25, 0x1, URZ ;  /* 0x0000000119197890 */ /* 0x000fe4000fffe0ff */
[----:B------:R4:W-:Y:S01]  /*20b0*/  UTMALDG.3D.2CTA [UR16], [UR32], desc[UR28] ;  /* 0x00001c10200075b4 */ /* 0x0009e20008211000 */
[----:B------:R-:W-:Y:S01]  /*20c0*/  UMOV UR27, UR23 ;  /* 0x00000017001b7c82 */ /* 0x000fe20008000000 */
[----:B------:R-:W-:Y:S01]  /*20d0*/  UISETP.NE.AND UP0, UPT, UR25, UR26, UPT ;  /* 0x0000001a1900728c */ /* 0x000fe2000bf05270 */
[----:B------:R4:W-:Y:S08]  /*20e0*/  UTMALDG.3D.2CTA [UR8], [UR30], desc[UR28] ;  /* 0x00001c081e0075b4 */ /* 0x0009f00008211000 */
[----:B----4-:R-:W-:Y:S05]  /*20f0*/  BRA.U UP0, `(.L_x_39) ;  /* 0xfffffffd004c7547 */ /* 0x010fea000b83ffff */
.L_x_33:
[----:B-1----:R-:W-:Y:S01]  /*2100*/  LEA R2, R14, UR6, 0x3 ;  /* 0x000000060e027c11 */ /* 0x002fe2000f8e18ff */
[----:B------:R-:W-:Y:S01]  /*2110*/  NOP ;  /* 0x0000000000007918 */ /* 0x000fe20000000000 */
[----:B--2---:R-:W-:Y:S02]  /*2120*/  SHF.L.U32 R3, R12, 0x1f, RZ ;  /* 0x0000001f0c037819 */ /* 0x004fe400000006ff */
[----:B------:R-:W-:Y:S02]  /*2130*/  LEA R4, R14, UR6, 0x4 ;  /* 0x000000060e047c11 */ /* 0x000fe4000f8e20ff */
[----:B------:R-:W1:Y:S02]  /*2140*/  SYNCS.PHASECHK.TRANS64.TRYWAIT P0, [R2+URZ+0x120], R3 ;  /* 0x00012003020075a7 */ /* 0x000e6400080011ff */
[----:B-1----:R-:W-:Y:S05]  /*2150*/  @!P0 BRA `(.L_x_40) ;  /* 0x0000006c00888947 */ /* 0x002fea0003800000 */
.L_x_162:
[----:B------:R-:W2:Y:S01]  /*2160*/  LDS.128 R4, [R4+0x1b0] ;  /* 0x0001b00004047984 */ /* 0x000ea20000000c00 */
[----:B------:R-:W-:Y:S01]  /*2170*/  ISETP.GE.AND P0, PT, R26, 0x1, PT ;  /* 0x000000011a00780c */ /* 0x000fe20003f06270 */
[----:B-1----:R-:W-:Y:S01]  /*2180*/  VIADD R2, R2, 0x130 ;  /* 0x0000013002027836 */ /* 0x002fe20000000000 */
[----:B------:R-:W-:Y:S01]  /*2190*/  @!PT LDS RZ, [RZ] ;  /* 0x00000000fffff984 */ /* 0x000fe20000000800 */
[----:B------:R-:W-:Y:S01]  /*21a0*/  @!PT LDS RZ, [RZ] ;  /* 0x00000000fffff984 */ /* 0x000fe20000000800 */
[----:B------:R-:W-:Y:S01]  /*21b0*/  @!PT LDS RZ, [RZ] ;  /* 0x00000000fffff984 */ /* 0x000fe20000000800 */
[----:B------:R-:W-:Y:S01]  /*21c0*/  @!PT LDS RZ, [RZ] ;  /* 0x00000000fffff984 */ /* 0x000fe20000000800 */
[----:B------:R1:W-:Y:S06]  /*21d0*/  MEMBAR.ALL.CTA ;  /* 0x0000000000007992 */ /* 0x0003ec0000008000 */
[----:B-1----:R-:W1:Y:S01]  /*21e0*/  FENCE.VIEW.ASYNC.S ;  /* 0x00000000000073c6 */ /* 0x002e620000000000 */
[----:B------:R-:W-:-:S04]  /*21f0*/  PRMT R2, RZ, 0x654, R2 ;  /* 0x00000654ff027816 */ /* 0x000fc80000000002 */
[----:B-1----:R1:W-:Y:S01]  /*2200*/  SYNCS.ARRIVE.TRANS64.RED.A1T0 RZ, [R2+URZ], RZ ;  /* 0x000000ff02ff79a7 */ /* 0x0023e200081004ff */
[----:B--2---:R-:W-:-:S13]  /*2210*/  LOP3.LUT P2, RZ, R6, 0x1, RZ, 0xc0, !PT ;  /* 0x0000000106ff7812 */ /* 0x004fda000784c0ff */
[----:B------:R-:W-:Y:S01]  /*2220*/  @P2 SHF.R.U32.HI R3, RZ, 0x10, R5 ;  /* 0x00000010ff032819 */ /* 0x000fe20000011605 */
[----:B------:R-:W-:Y:S01]  /*2230*/  VOTEU.ANY UP0, P2 ;  /* 0x0000000000ff7886 */ /* 0x000fe20001000100 */
[----:B------:R-:W-:Y:S02]  /*2240*/  @P2 MOV R13, R4 ;  /* 0x00000004000d2202 */ /* 0x000fe40000000f00 */
[----:B------:R-:W-:Y:S02]  /*2250*/  @P2 R2UR.BROADCAST UR8, R3 ;  /* 0x00000000030822ca */ /* 0x000fe400008e0000 */
[----:B------:R-:W-:-:S11]  /*2260*/  @P2 LOP3.LUT R11, R5, 0xffff, RZ, 0xc0, !PT ;  /* 0x0000ffff050b2812 */ /* 0x000fd600078ec0ff */
[----:B------:R-:W-:Y:S01]  /*2270*/  @UP0 UMOV UR36, UR8 ;  /* 0x0000000800240c82 */ /* 0x000fe20008000000 */
[----:B-1----:R-:W-:Y:S05]  /*2280*/  @!P0 BRA `(.L_x_41) ;  /* 0x0000000000b88947 */ /* 0x002fea0003800000 */
[----:B------:R-:W3:Y:S01]  /*2290*/  LDC.64 R4, c[0x0][0xb18] ;  /* 0x0002c600ff047b82 */ /* 0x000ee20000000a00 */
[----:B------:R-:W-:-:S07]  /*22a0*/  ISETP.NE.AND P3, PT, R26, 0x1, PT ;  /* 0x000000011a00780c */ /* 0x000fce0003f65270 */
[----:B------:R-:W1:Y:S08]  /*22b0*/  LDC.64 R6, c[0x0][0xb10] ;  /* 0x0002c400ff067b82 */ /* 0x000e700000000a00 */
[----:B------:R-:W2:Y:S08]  /*22c0*/  LDC R17, c[0x0][0xb20] ;  /* 0x0002c800ff117b82 */ /* 0x000eb00000000800 */
[----:B------:R-:W4:Y:S01]  /*22d0*/  LDC R18, c[0x0][0xb0c] ;  /* 0x0002c300ff127b82 */ /* 0x000f220000000800 */
[----:B---3--:R-:W-:Y:S01]  /*22e0*/  IMAD.HI.U32 R22, R0, R5, RZ ;  /* 0x0000000500167227 */ /* 0x008fe200078e00ff */
[----:B------:R-:W-:-:S06]  /*22f0*/  ISETP.NE.AND P0, PT, R4, 0x1, PT ;  /* 0x000000010400780c */ /* 0x000fcc0003f05270 */
[----:B------:R-:W3:Y:S01]  /*2300*/  LDC.64 R2, c[0x0][0xb28] ;  /* 0x0002ca00ff027b82 */ /* 0x000ee20000000a00 */
[----:B-1----:R-:W-:-:S04]  /*2310*/  IMAD.HI.U32 R20, R9, R6, RZ ;  /* 0x0000000609147227 */ /* 0x002fc800078e00ff */
[----:B------:R-:W-:Y:S01]  /*2320*/  IMAD.HI.U32 R24, R13, R6, RZ ;  /* 0x000000060d187227 */ /* 0x000fe200078e00ff */
[----:B------:R-:W-:Y:S02]  /*2330*/  SHF.R.U32.HI R20, RZ, R7, R20 ;  /* 0x00000007ff147219 */ /* 0x000fe40000011614 */
[----:B--2---:R-:W-:Y:S01]  /*2340*/  SHF.R.U32.HI R19, RZ, R17, R22 ;  /* 0x00000011ff137219 */ /* 0x004fe20000011616 */
[----:B------:R-:W-:Y:S01]  /*2350*/  IMAD.HI.U32 R22, R11, R5, RZ ;  /* 0x000000050b167227 */ /* 0x000fe200078e00ff */
[----:B------:R-:W-:Y:S02]  /*2360*/  SHF.R.U32.HI R24, RZ, R7, R24 ;  /* 0x00000007ff187219 */ /* 0x000fe40000011618 */
[----:B------:R-:W-:Y:S02]  /*2370*/  SEL R19, R0, R19, !P0 ;  /* 0x0000001300137207 */ /* 0x000fe40004000000 */
[----:B------:R-:W-:Y:S02]  /*2380*/  SHF.R.U32.HI R22, RZ, R17, R22 ;  /* 0x00000011ff167219 */ /* 0x000fe40000011616 */
[----:B----4-:R-:W-:-:S02]  /*2390*/  ISETP.NE.AND P1, PT, R18, 0x1, PT ;  /* 0x000000011200780c */ /* 0x010fc40003f25270 */
[----:B------:R-:W-:Y:S02]  /*23a0*/  SEL R5, R11, R22, !P0 ;  /* 0x000000160b057207 */ /* 0x000fe40004000000 */
[----:B------:R-:W-:Y:S02]  /*23b0*/  SEL R21, R9, R20, !P1 ;  /* 0x0000001409157207 */ /* 0x000fe40004800000 */
[----:B------:R-:W-:Y:S01]  /*23c0*/  SEL R7, R13, R24, !P1 ;  /* 0x000000180d077207 */ /* 0x000fe20004800000 */
[----:B---3--:R-:W-:Y:S01]  /*23d0*/  IMAD.HI.U32 R20, R19, R2, RZ ;  /* 0x0000000213147227 */ /* 0x008fe200078e00ff */
[----:B------:R-:W-:-:S03]  /*23e0*/  IADD3 R17, PT, PT, -R5, RZ, RZ ;  /* 0x000000ff05117210 */ /* 0x000fc60007ffe1ff */
        /* <DEDUP_REMOVED lines=11> */
[----:B------:R-:W-:-:S04]  /*24a0*/  @!P0 IMAD.HI.U32 R20, R7, R2, RZ ;  /* 0x0000000207148227 */ /* 0x000fc800078e00ff */
[----:B------:R-:W-:Y:S01]  /*24b0*/  IMAD.MOV R2, RZ, RZ, -R6 ;  /* 0x000000ffff027224 */ /* 0x000fe200078e0a06 */
[----:B------:R-:W-:-:S03]  /*24c0*/  @!P0 SHF.R.U32.HI R20, RZ, R3, R20 ;  /* 0x00000003ff148219 */ /* 0x000fc60000011614 */
[----:B------:R-:W-:Y:S01]  /*24d0*/  IMAD R2, R26, R2, R5 ;  /* 0x000000021a027224 */ /* 0x000fe200078e0205 */
        /* <DEDUP_REMOVED lines=9> */
.L_x_41:
[----:B------:R-:W1:Y:S02]  /*2570*/  LDCU UR8, c[0x0][0xb30] ;  /* 0x00016600ff0877ac */ /* 0x000e640008000800 */
[----:B-1----:R-:W-:-:S09]  /*2580*/  UISETP.NE.AND UP0, UPT, UR8, 0x1, UPT ;  /* 0x000000010800788c */ /* 0x002fd2000bf05270 */
[----:B------:R-:W-:Y:S05]  /*2590*/  BRA.U UP0, `(.L_x_42) ;  /* 0x0000000100407547 */ /* 0x000fea000b800000 */
[----:B------:R-:W1:Y:S08]  /*25a0*/  LDC.64 R4, c[0x0][0xb10] ;  /* 0x0002c400ff047b82 */ /* 0x000e700000000a00 */
[----:B------:R-:W2:Y:S08]  /*25b0*/  LDC.64 R2, c[0x0][0xb18] ;  /* 0x0002c600ff027b82 */ /* 0x000eb00000000a00 */
[----:B------:R-:W4:Y:S08]  /*25c0*/  LDC R6, c[0x0][0xb20] ;  /* 0x0002c800ff067b82 */ /* 0x000f300000000800 */
[----:B------:R-:W3:Y:S01]  /*25d0*/  LDC R18, c[0x0][0xb0c] ;  /* 0x0002c300ff127b82 */ /* 0x000ee20000000800 */
[----:B-1----:R-:W-:-:S05]  /*25e0*/  IMAD.HI.U32 R4, R13, R4, RZ ;  /* 0x000000040d047227 */ /* 0x002fca00078e00ff */
[----:B------:R-:W-:Y:S01]  /*25f0*/  SHF.R.U32.HI R4, RZ, R5, R4 ;  /* 0x00000005ff047219 */ /* 0x000fe20000011604 */
[----:B--2---:R-:W-:Y:S01]  /*2600*/  IMAD.HI.U32 R3, R11, R3, RZ ;  /* 0x000000030b037227 */ /* 0x004fe200078e00ff */
[----:B------:R-:W-:-:S04]  /*2610*/  ISETP.NE.AND P0, PT, R2, 0x1, PT ;  /* 0x000000010200780c */ /* 0x000fc80003f05270 */
[----:B----4-:R-:W-:-:S04]  /*2620*/  SHF.R.U32.HI R6, RZ, R6, R3 ;  /* 0x00000006ff067219 */ /* 0x010fc80000011603 */
[----:B------:R-:W-:Y:S02]  /*2630*/  SEL R3, R11, R6, !P0 ;  /* 0x000000060b037207 */ /* 0x000fe40004000000 */
[----:B---3--:R-:W-:-:S04]  /*2640*/  ISETP.NE.AND P1, PT, R18, 0x1, PT ;  /* 0x000000011200780c */ /* 0x008fc80003f25270 */
[----:B------:R-:W-:-:S05]  /*2650*/  SEL R4, R13, R4, !P1 ;  /* 0x000000040d047207 */ /* 0x000fca0004800000 */
[----:B------:R-:W-:Y:S02]  /*2660*/  IMAD.IADD R5, R3, 0x1, -R4 ;  /* 0x0000000103057824 */ /* 0x000fe400078e0a04 */
[----:B------:R-:W-:Y:S02]  /*2670*/  IMAD.IADD R3, R4, 0x1, -R3 ;  /* 0x0000000104037824 */ /* 0x000fe400078e0a03 */
[----:B------:R-:W-:Y:S02]  /*2680*/  IMAD R13, R5, R18, R13 ;  /* 0x00000012050d7224 */ /* 0x000fe400078e020d */
[----:B------:R-:W-:-:S07]  /*2690*/  IMAD R11, R3, R2, R11 ;  /* 0x00000002030b7224 */ /* 0x000fce00078e020b */
.L_x_42:
[----:B------:R-:W-:Y:S01]  /*26a0*/  VIADD R14, R14, 0x1 ;  /* 0x000000010e0e7836 */ /* 0x000fe20000000000 */
[----:B------:R-:W-:Y:S01]  /*26b0*/  PLOP3.LUT P1, PT, PT, PT, PT, 0x80, 0x8 ;  /* 0x000000000008781c */ /* 0x000fe20003f2f070 */
[----:B------:R-:W-:Y:S02]  /*26c0*/  IMAD.IADD R21, R13, 0x1, R60 ;  /* 0x000000010d157824 */ /* 0x000fe400078e023c */
[----:B------:R-:W-:Y:S01]  /*26d0*/  IMAD.IADD R20, R11, 0x1, R58 ;  /* 0x000000010b147824 */ /* 0x000fe200078e023a */
[----:B------:R-:W-:-:S04]  /*26e0*/  ISETP.NE.AND P0, PT, R14, 0x2, PT ;  /* 0x000000020e00780c */ /* 0x000fc80003f05270 */
[----:B------:R-:W-:Y:S02]  /*26f0*/  SEL R3, RZ, 0x1, P0 ;  /* 0x00000001ff037807 */ /* 0x000fe40000000000 */
[----:B------:R-:W-:Y:S02]  /*2700*/  SEL R14, R14, RZ, P0 ;  /* 0x000000ff0e0e7207 */ /* 0x000fe40000000000 */
[----:B------:R-:W-:Y:S01]  /*2710*/  LOP3.LUT R12, R12, R3, RZ, 0x3c, !PT ;  /* 0x000000030c0c7212 */ /* 0x000fe200078e3cff */
[----:B------:R-:W-:Y:S06]  /*2720*/  @P2 BRA `(.L_x_43) ;  /* 0xfffffff000642947 */ /* 0x000fec000383ffff */
[----:B------:R-:W-:Y:S01]  /*2730*/  UIADD3 UR6, UPT, UPT, UR6, 0x68, URZ ;  /* 0x0000006806067890 */ /* 0x000fe2000fffe0ff */
[----:B------:R-:W-:-:S03]  /*2740*/  SHF.L.U32 R3, R15, 0x1f, RZ ;  /* 0x0000001f0f037819 */ /* 0x000fc600000006ff */
[----:B------:R-:W-:-:S09]  /*2750*/  ULEA UR4, UR23, UR6, 0x3 ;  /* 0x0000000617047291 */ /* 0x000fd2000f8e18ff */
[----:B------:R-:W1:Y:S02]  /*2760*/  SYNCS.PHASECHK.TRANS64.TRYWAIT P0, [UR4], R3 ;  /* 0x00000003ff0075a7 */ /* 0x000e640008001104 */
[----:B-1----:R-:W-:Y:S05]  /*2770*/  @!P0 BRA `(.L_x_44) ;  /* 0x0000006800148947 */ /* 0x002fea0003800000 */
.L_x_164:
[----:B------:R-:W-:-:S04]  /*2780*/  UIADD3 UR5, UPT, UPT, UR23, 0x1, URZ ;  /* 0x0000000117057890 */ /* 0x000fc8000fffe0ff */
[----:B------:R-:W-:-:S04]  /*2790*/  UISETP.NE.AND UP0, UPT, UR5, 0xd, UPT ;  /* 0x0000000d0500788c */ /* 0x000fc8000bf05270 */
[----:B------:R-:W-:Y:S02]  /*27a0*/  USEL UR7, URZ, 0x1, UP0 ;  /* 0x00000001ff077887 */ /* 0x000fe40008000000 */
[----:B------:R-:W-:-:S04]  /*27b0*/  USEL UR5, UR5, URZ, UP0 ;  /* 0x000000ff05057287 */ /* 0x000fc80008000000 */
[----:B------:R-:W-:Y:S01]  /*27c0*/  ULEA UR4, UR5, UR6, 0x3 ;  /* 0x0000000605047291 */ /* 0x000fe2000f8e18ff */
[----:B------:R-:W-:-:S04]  /*27d0*/  LOP3.LUT R2, R15, UR7, RZ, 0x3c, !PT ;  /* 0x000000070f027c12 */ /* 0x000fc8000f8e3cff */
[----:B-1----:R-:W-:-:S04]  /*27e0*/  SHF.L.U32 R3, R2, 0x1f, RZ ;  /* 0x0000001f02037819 */ /* 0x002fc800000006ff */
[----:B------:R-:W1:Y:S02]  /*27f0*/  SYNCS.PHASECHK.TRANS64.TRYWAIT P0, [UR4], R3 ;  /* 0x00000003ff0075a7 */ /* 0x000e640008001104 */
[----:B-1----:R-:W-:Y:S05]  /*2800*/  @!P0 BRA `(.L_x_45) ;  /* 0x0000006800088947 */ /* 0x002fea0003800000 */
.L_x_166:
        /* <DEDUP_REMOVED lines=9> */
.L_x_168:
        /* <DEDUP_REMOVED lines=9> */
.L_x_170:
        /* <DEDUP_REMOVED lines=9> */
.L_x_172:
        /* <DEDUP_REMOVED lines=9> */
.L_x_174:
        /* <DEDUP_REMOVED lines=9> */
.L_x_176:
        /* <DEDUP_REMOVED lines=9> */
.L_x_178:
        /* <DEDUP_REMOVED lines=9> */
.L_x_180:
        /* <DEDUP_REMOVED lines=9> */
.L_x_182:
        /* <DEDUP_REMOVED lines=9> */
.L_x_184:
        /* <DEDUP_REMOVED lines=9> */
.L_x_186:
[----:B------:R-:W-:-:S04]  /*2db0*/  UIADD3 UR5, UPT, UPT, UR5, 0x1, URZ ;  /* 0x0000000105057890 */ /* 0x000fc8000fffe0ff */
[----:B------:R-:W-:-:S04]  /*2dc0*/  UISETP.NE.AND UP0, UPT, UR5, 0xd, UPT ;  /* 0x0000000d0500788c */ /* 0x000fc8000bf05270 */
[----:B------:R-:W-:Y:S02]  /*2dd0*/  USEL UR4, URZ, 0x1, UP0 ;  /* 0x00000001ff047887 */ /* 0x000fe40008000000 */
[----:B------:R-:W-:-:S04]  /*2de0*/  USEL UR5, UR5, URZ, UP0 ;  /* 0x000000ff05057287 */ /* 0x000fc80008000000 */
[----:B------:R-:W-:Y:S01]  /*2df0*/  ULEA UR5, UR5, UR6, 0x3 ;  /* 0x0000000605057291 */ /* 0x000fe2000f8e18ff */
[----:B-1----:R-:W-:-:S04]  /*2e00*/  LOP3.LUT R3, R2, UR4, RZ, 0x3c, !PT ;  /* 0x0000000402037c12 */ /* 0x002fc8000f8e3cff */
[----:B------:R-:W-:Y:S01]  /*2e10*/  SHF.L.U32 R3, R3, 0x1f, RZ ;  /* 0x0000001f03037819 */ /* 0x000fe200000006ff */
[----:B---3--:R-:W-:-:S07]  /*2e20*/  IMAD.U32 R0, RZ, RZ, UR5 ;  /* 0x00000005ff007e24 */ /* 0x008fce000f8e00ff */
.L_x_56:
[----:B-1----:R1:W2:Y:S02]  /*2e30*/  SYNCS.PHASECHK.TRANS64.TRYWAIT P0, [R0+URZ], R3 ;  /* 0x00000003000075a7 */ /* 0x0022a400080011ff */
[----:B--2---:R-:W-:Y:S05]  /*2e40*/  @!P0 NANOSLEEP.SYNCS 0x989680 ;  /* 0x009896800000895d */ /* 0x004fea0003900000 */
[----:B------:R-:W2:Y:S02]  /*2e50*/  @!P0 SYNCS.PHASECHK.TRANS64 P0, [R0+URZ], R3 ;  /* 0x00000003000085a7 */ /* 0x000ea400080010ff */
[----:B--2---:R-:W-:Y:S05]  /*2e60*/  @P0 EXIT ;  /* 0x000000000000094d */ /* 0x004fea0003800000 */
[----:B------:R-:W-:Y:S05]  /*2e70*/  BRA `(.L_x_56) ;  /* 0xfffffffc00ec7947 */ /* 0x000fea000383ffff */
.L_x_23:
[----:B------:R-:W-:-:S04]  /*2e80*/  UISETP.NE.AND UP1, UPT, UR37, URZ, UPT ;  /* 0x000000ff2500728c */ /* 0x000fc8000bf25270 */
[----:B------:R-:W-:-:S09]  /*2e90*/  UISETP.NE.OR UP1, UPT, UR10, 0x1, UP1 ;  /* 0x000000010a00788c */ /* 0x000fd20008f25670 */
[----:B------:R-:W-:Y:S05]  /*2ea0*/  BRA.U UP1, `(.L_x_57) ;  /* 0x00000005014c7547 */ /* 0x000fea000b800000 */
[----:B------:R-:W-:Y:S01]  /*2eb0*/  HFMA2 R11, -RZ, RZ, 0, 0 ;  /* 0x00000000ff0b7431 */ /* 0x000fe200000001ff */
[----:B------:R-:W-:Y:S01]  /*2ec0*/  ISETP.GE.U32.AND P2, PT, R10, 0x2, PT ;  /* 0x000000020a00780c */ /* 0x000fe20003f46070 */
[----:B------:R-:W-:Y:S01]  /*2ed0*/  IMAD.MOV.U32 R12, RZ, RZ, 0x1 ;  /* 0x00000001ff0c7424 */ /* 0x000fe200078e00ff */
[----:B------:R-:W-:Y:S01]  /*2ee0*/  CS2R R8, SRZ ;  /* 0x0000000000087805 */ /* 0x000fe2000001ff00 */
[----:B------:R-:W-:Y:S01]  /*2ef0*/  IMAD.MOV.U32 R3, RZ, RZ, RZ ;  /* 0x000000ffff037224 */ /* 0x000fe200078e00ff */
[----:B------:R-:W-:Y:S01]  /*2f00*/  UMOV UR4, 0x400 ;  /* 0x0000040000047882 */ /* 0x000fe20000000000 */
[----:B------:R-:W-:Y:S01]  /*2f10*/  UMOV UR6, URZ ;  /* 0x000000ff00067c82 */ /* 0x000fe20008000000 */
[----:B------:R-:W-:-:S12]  /*2f20*/  ULEA UR37, UR37, UR4, 0x18 ;  /* 0x0000000425257291 */ /* 0x000fd8000f8ec0ff */
.L_x_61:
[----:B------:R-:W-:Y:S02]  /*2f30*/  LEA R0, R3, UR37, 0x3 ;  /* 0x0000002503007c11 */ /* 0x000fe4000f8e18ff */
[----:B------:R-:W-:-:S03]  /*2f40*/  SHF.L.U32 R5, R8, 0x1f, RZ ;  /* 0x0000001f08057819 */ /* 0x000fc600000006ff */
[----:B------:R-:W-:Y:S01]  /*2f50*/  VIADD R4, R0, 0x190 ;  /* 0x0000019000047836 */ /* 0x000fe20000000000 */
[----:B------:R-:W1:Y:S02]  /*2f60*/  SYNCS.PHASECHK.TRANS64.TRYWAIT P0, [R0+URZ+0x180], R5 ;  /* 0x00018005000075a7 */ /* 0x000e6400080011ff */
[----:B-1----:R-:W-:Y:S05]  /*2f70*/  @!P0 BRA `(.L_x_58) ;  /* 0x0000006400348947 */ /* 0x002fea0003800000 */
.L_x_187:
[----:B------:R-:W-:Y:S01]  /*2f80*/  ULEA UR5, UR6, UR37, 0x3 ;  /* 0x0000002506057291 */ /* 0x000fe2000f8e18ff */
[----:B------:R-:W-:Y:S01]  /*2f90*/  PRMT R4, RZ, 0x654, R4 ;  /* 0x00000654ff047816 */ /* 0x000fe20000000004 */
[----:B-1----:R-:W-:Y:S01]  /*2fa0*/  @!P2 IMAD.MOV.U32 R5, RZ, RZ, 0x10 ;  /* 0x00000010ff05a424 */ /* 0x002fe200078e00ff */
[----:B------:R-:W-:Y:S01]  /*2fb0*/  SHF.L.U32 R7, R12, 0x1f, RZ ;  /* 0x0000001f0c077819 */ /* 0x000fe200000006ff */
[----:B------:R-:W-:Y:S01]  /*2fc0*/  UIADD3 UR4, UPT, UPT, UR5, 0x120, URZ ;  /* 0x0000012005047890 */ /* 0x000fe2000fffe0ff */
[----:B------:R1:W-:Y:S05]  /*2fd0*/  SYNCS.ARRIVE.TRANS64.RED.A1T0 RZ, [R4+URZ], RZ ;  /* 0x000000ff04ff79a7 */ /* 0x0003ea00081004ff */
[----:B------:R-:W-:Y:S01]  /*2fe0*/  IMAD.U32 R13, RZ, RZ, UR4 ;  /* 0x00000004ff0d7e24 */ /* 0x000fe2000f8e00ff */
[----:B------:R-:W2:Y:S04]  /*2ff0*/  SYNCS.PHASECHK.TRANS64.TRYWAIT P0, [UR5+0x130], R7 ;  /* 0x00013007ff0075a7 */ /* 0x000ea80008001105 */
[----:B------:R-:W-:Y:S01]  /*3000*/  PRMT R13, R10, 0x654, R13 ;  /* 0x000006540a0d7816 */ /* 0x000fe2000000000d */
[----:B-12---:R-:W-:Y:S06]  /*3010*/  @!P0 BRA `(.L_x_59) ;  /* 0x0000006400208947 */ /* 0x006fec0003800000 */
.L_x_189:
[----:B------:R-:W-:Y:S01]  /*3020*/  ULEA UR4, UR6, UR37, 0x4 ;  /* 0x0000002506047291 */ /* 0x000fe2000f8e20ff */
[----:B------:R-:W-:Y:S01]  /*3030*/  SEL R2, R13, R2, !P2 ;  /* 0x000000020d027207 */ /* 0x000fe20005000000 */
[----:B------:R-:W-:Y:S01]  /*3040*/  UIADD3 UR5, UPT, UPT, UR5, 0x120, URZ ;  /* 0x0000012005057890 */ /* 0x000fe2000fffe0ff */
[----:B-1----:R-:W-:Y:S01]  /*3050*/  LEA R0, R11, UR37, 0x3 ;  /* 0x000000250b007c11 */ /* 0x002fe2000f8e18ff */
[----:B------:R-:W-:Y:S01]  /*3060*/  UIADD3 UR4, UPT, UPT, UR4, 0x1b0, URZ ;  /* 0x000001b004047890 */ /* 0x000fe2000fffe0ff */
[----:B------:R1:W-:Y:S01]  /*3070*/  @!P2 SYNCS.ARRIVE.TRANS64.RED RZ, [R2+URZ], R5 ;  /* 0x0000000502ffa9a7 */ /* 0x0003e200080004ff */
[----:B------:R-:W-:Y:S01]  /*3080*/  UIADD3 UR6, UPT, UPT, UR6, 0x1, URZ ;  /* 0x0000000106067890 */ /* 0x000fe2000fffe0ff */
[----:B------:R-:W-:-:S03]  /*3090*/  VIADD R3, R3, 0x1 ;  /* 0x0000000103037836 */ /* 0x000fc60000000000 */
[----:B------:R-:W-:Y:S02]  /*30a0*/  UISETP.NE.AND UP0, UPT, UR6, 0x2, UPT ;  /* 0x000000020600788c */ /* 0x000fe4000bf05270 */
[----:B------:R-:W-:Y:S01]  /*30b0*/  ISETP.NE.AND P0, PT, R3, 0x2, PT ;  /* 0x000000020300780c */ /* 0x000fe20003f05270 */
[----:B------:R-:W-:Y:S06]  /*30c0*/  UGETNEXTWORKID.BROADCAST [UR4], [UR5] ;  /* 0x00000000040073ca */ /* 0x000fec0008000100 */
[----:B------:R-:W-:Y:S02]  /*30d0*/  USEL UR4, URZ, 0x1, UP0 ;  /* 0x00000001ff047887 */ /* 0x000fe40008000000 */
[----:B------:R-:W-:-:S04]  /*30e0*/  USEL UR6, UR6, URZ, UP0 ;  /* 0x000000ff06067287 */ /* 0x000fc80008000000 */
[----:B------:R-:W-:Y:S02]  /*30f0*/  LOP3.LUT R12, R12, UR4, RZ, 0x3c, !PT ;  /* 0x000000040c0c7c12 */ /* 0x000fe4000f8e3cff */
[----:B-1----:R-:W-:-:S04]  /*3100*/  SHF.L.U32 R5, R9, 0x1f, RZ ;  /* 0x0000001f09057819 */ /* 0x002fc800000006ff */
[----:B------:R-:W1:Y:S02]  /*3110*/  SYNCS.PHASECHK.TRANS64.TRYWAIT P1, [R0+URZ+0x120], R5 ;  /* 0x00012005000075a7 */ /* 0x000e6400080211ff */
[----:B-1----:R-:W-:Y:S05]  /*3120*/  @!P1 BRA `(.L_x_60) ;  /* 0x0000006000f49947 */ /* 0x002fea0003800000 */
.L_x_190:
[----:B------:R-:W-:Y:S01]  /*3130*/  LEA R4, R11, UR37, 0x4 ;  /* 0x000000250b047c11 */ /* 0x000fe2000f8e20ff */
[----:B-1----:R-:W-:Y:S01]  /*3140*/  VIADD R0, R0, 0x130 ;  /* 0x0000013000007836 */ /* 0x002fe20000000000 */
[----:B------:R-:W-:Y:S01]  /*3150*/  SEL R3, R3, RZ, P0 ;  /* 0x000000ff03037207 */ /* 0x000fe20000000000 */
[----:B------:R-:W-:-:S03]  /*3160*/  VIADD R11, R11, 0x1 ;  /* 0x000000010b0b7836 */ /* 0x000fc60000000000 */
[----:B------:R-:W1:Y:S01]  /*3170*/  LDS.128 R4, [R4+0x1b0] ;  /* 0x0001b00004047984 */ /* 0x000e620000000c00 */
[----:B------:R-:W-:Y:S02]  /*3180*/  PRMT R0, RZ, 0x654, R0 ;  /* 0x00000654ff007816 */ /* 0x000fe40000000000 */
[C---:B------:R-:W-:Y:S01]  /*3190*/  ISETP.NE.AND P1, PT, R11.reuse, 0x2, PT ;  /* 0x000000020b00780c */ /* 0x040fe20003f25270 */
[----:B------:R-:W-:Y:S01]  /*31a0*/  @!PT LDS RZ, [RZ] ;  /* 0x00000000fffff984 */ /* 0x000fe20000000800 */
[----:B------:R-:W-:Y:S01]  /*31b0*/  @!PT LDS RZ, [RZ] ;  /* 0x00000000fffff984 */ /* 0x000fe20000000800 */
[----:B------:R-:W-:Y:S01]  /*31c0*/  @!PT LDS RZ, [RZ] ;  /* 0x00000000fffff984 */ /* 0x000fe20000000800 */
[----:B------:R-:W-:Y:S01]  /*31d0*/  @!PT LDS RZ, [RZ] ;  /* 0x00000000fffff984 */ /* 0x000fe20000000800 */
[----:B------:R2:W-:Y:S06]  /*31e0*/  MEMBAR.ALL.CTA ;  /* 0x0000000000007992 */ /* 0x0005ec0000008000 */
[----:B--2---:R-:W2:Y:S01]  /*31f0*/  FENCE.VIEW.ASYNC.S ;  /* 0x00000000000073c6 */ /* 0x004ea20000000000 */
[----:B------:R-:W-:Y:S01]  /*3200*/  SEL R11, R11, RZ, P1 ;  /* 0x000000ff0b0b7207 */ /* 0x000fe20000800000 */
[----:B--2---:R2:W-:Y:S01]  /*3210*/  SYNCS.ARRIVE.TRANS64.RED.A1T0 RZ, [R0+URZ], RZ ;  /* 0x000000ff00ff79a7 */ /* 0x0045e200081004ff */
[----:B-1----:R-:W-:-:S02]  /*3220*/  LOP3.LUT P3, RZ, R6, 0x1, RZ, 0xc0, !PT ;  /* 0x0000000106ff7812 */ /* 0x002fc4000786c0ff */
[----:B------:R-:W-:-:S04]  /*3230*/  SEL R5, RZ, 0x1, P0 ;  /* 0x00000001ff057807 */ /* 0x000fc80000000000 */
[----:B------:R-:W-:Y:S02]  /*3240*/  LOP3.LUT R8, R8, R5, RZ, 0x3c, !PT ;  /* 0x0000000508087212 */ /* 0x000fe400078e3cff */
[----:B--2---:R-:W-:-:S04]  /*3250*/  SEL R0, RZ, 0x1, P1 ;  /* 0x00000001ff007807 */ /* 0x004fc80000800000 */
[----:B------:R-:W-:Y:S01]  /*3260*/  LOP3.LUT R9, R9, R0, RZ, 0x3c, !PT ;  /* 0x0000000009097212 */ /* 0x000fe200078e3cff */
[----:B------:R-:W-:Y:S06]  /*3270*/  @P3 BRA `(.L_x_61) ;  /* 0xfffffffc002c3947 */ /* 0x000fec000383ffff */
[----:B------:R-:W-:Y:S01]  /*3280*/  ULEA UR5, UR6, UR37, 0x3 ;  /* 0x0000002506057291 */ /* 0x000fe2000f8e18ff */
[----:B------:R-:W-:-:S08]  /*3290*/  SHF.L.U32 R3, R12, 0x1f, RZ ;  /* 0x0000001f0c037819 */ /* 0x000fd000000006ff */
[----:B------:R-:W1:Y:S02]  /*32a0*/  SYNCS.PHASECHK.TRANS64 P0, [UR5+0x130], R3 ;  /* 0x00013003ff0075a7 */ /* 0x000e640008001005 */
[----:B-1----:R-:W-:Y:S05]  /*32b0*/  @P0 BRA `(.L_x_62) ;  /* 0x0000000000080947 */ /* 0x002fea0003800000 */
[----:B------:R-:W1:Y:S02]  /*32c0*/  SYNCS.PHASECHK.TRANS64.TRYWAIT P0, [UR5+0x130], R3 ;  /* 0x00013003ff0075a7 */ /* 0x000e640008001105 */
[----:B-1----:R-:W-:Y:S05]  /*32d0*/  @!P0 BRA `(.L_x_63) ;  /* 0x00000060009c8947 */ /* 0x002fea0003800000 */
.L_x_62:
[----:B------:R-:W-:-:S04]  /*32e0*/  UIADD3 UR4, UPT, UPT, UR6, 0x1, URZ ;  /* 0x0000000106047890 */ /* 0x000fc8000fffe0ff */
[----:B------:R-:W-:-:S04]  /*32f0*/  UISETP.NE.AND UP0, UPT, UR4, 0x2, UPT ;  /* 0x000000020400788c */ /* 0x000fc8000bf05270 */
[----:B------:R-:W-:Y:S02]  /*3300*/  USEL UR7, URZ, 0x1, UP0 ;  /* 0x00000001ff077887 */ /* 0x000fe40008000000 */
[----:B------:R-:W-:-:S04]  /*3310*/  USEL UR4, UR4, URZ, UP0 ;  /* 0x000000ff04047287 */ /* 0x000fc80008000000 */
[----:B------:R-:W-:Y:S01]  /*3320*/  ULEA UR4, UR4, UR37, 0x3 ;  /* 0x0000002504047291 */ /* 0x000fe2000f8e18ff */
[----:B-1----:R-:W-:-:S04]  /*3330*/  LOP3.LUT R3, R12, UR7, RZ, 0x3c, !PT ;  /* 0x000000070c037c12 */ /* 0x002fc8000f8e3cff */
[----:B------:R-:W-:-:S04]  /*3340*/  SHF.L.U32 R0, R3, 0x1f, RZ ;  /* 0x0000001f03007819 */ /* 0x000fc800000006ff */
[----:B------:R-:W1:Y:S02]  /*3350*/  SYNCS.PHASECHK.TRANS64 P0, [UR4+0x130], R0 ;  /* 0x00013000ff0075a7 */ /* 0x000e640008001004 */
[----:B-1----:R-:W-:Y:S05]  /*3360*/  @P0 EXIT ;  /* 0x000000000000094d */ /* 0x002fea0003800000 */
[----:B------:R-:W-:Y:S02]  /*3370*/  SHF.L.U32 R3, R3, 0x1f, RZ ;  /* 0x0000001f03037819 */ /* 0x000fe400000006ff */
[----:B------:R-:W-:-:S07]  /*3380*/  MOV R0, UR4 ;  /* 0x0000000400007c02 */ /* 0x000fce0008000f00 */
.L_x_64:
[----:B-1----:R1:W2:Y:S02]  /*3390*/  SYNCS.PHASECHK.TRANS64.TRYWAIT P0, [R0+URZ+0x130], R3 ;  /* 0x00013003000075a7 */ /* 0x0022a400080011ff */
[----:B--2---:R-:W-:Y:S05]  /*33a0*/  @!P0 NANOSLEEP.SYNCS 0x989680 ;  /* 0x009896800000895d */ /* 0x004fea0003900000 */
[----:B------:R-:W2:Y:S02]  /*33b0*/  @!P0 SYNCS.PHASECHK.TRANS64 P0, [R0+URZ+0x130], R3 ;  /* 0x00013003000085a7 */ /* 0x000ea400080010ff */
[----:B--2---:R-:W-:Y:S05]  /*33c0*/  @P0 EXIT ;  /* 0x000000000000094d */ /* 0x004fea0003800000 */
[----:B------:R-:W-:Y:S05]  /*33d0*/  BRA `(.L_x_64) ;  /* 0xfffffffc00ec7947 */ /* 0x000fea000383ffff */
.L_x_57:
[----:B------:R-:W-:Y:S05]  /*33e0*/  BRA.U UP4, `(.L_x_65) ;  /* 0x0000001104d87547 */ /* 0x000fea000b800000 */
[----:B------:R-:W-:Y:S01]  /*33f0*/  UMOV UR6, 0x40 ;  /* 0x0000004000067882 */ /* 0x000fe20000000000 */
[----:B------:R-:W-:Y:S01]  /*3400*/  NOP ;  /* 0x0000000000007918 */ /* 0x000fe20000000000 */
[----:B------:R-:W-:Y:S01]  /*3410*/  ULEA UR6, UR37, UR6, 0x18 ;  /* 0x0000000625067291 */ /* 0x000fe2000f8ec0ff */
[----:B------:R-:W-:Y:S02]  /*3420*/  UMOV UR7, 0x400 ;  /* 0x0000040000077882 */ /* 0x000fe40000000000 */
[----:B------:R-:W-:-:S06]  /*3430*/  ULEA UR37, UR37, UR7, 0x18 ;  /* 0x0000000725257291 */ /* 0x000fcc000f8ec0ff */
[----:B------:R-:W1:Y:S02]  /*3440*/  LDS.U8 R2, [UR6+0x1c] ;  /* 0x00001c06ff027984 */ /* 0x000e640008000000 */
[----:B-1----:R-:W-:-:S13]  /*3450*/  ISETP.NE.AND P0, PT, R2, RZ, PT ;  /* 0x000000ff0200720c */ /* 0x002fda0003f05270 */
[----:B------:R-:W-:Y:S05]  /*3460*/  @P0 BRA `(.L_x_66) ;  /* 0x0000000400080947 */ /* 0x000fea0003800000 */
[----:B------:R-:W-:Y:S02]  /*3470*/  UISETP.NE.U32.AND UP0, UPT, UR5, 0x1, UPT ;  /* 0x000000010500788c */ /* 0x000fe4000bf05070 */
[----:B------:R-:W-:-:S07]  /*3480*/  UIADD3 UR8, UPT, UPT, UR6, 0x8, URZ ;  /* 0x0000000806087890 */ /* 0x000fce000fffe0ff */
[----:B------:R-:W-:Y:S05]  /*3490*/  BRA.U !UP0, `(.L_x_67) ;  /* 0x00000001089c7547 */ /* 0x000fea000b800000 */
[----:B------:R-:W-:Y:S01]  /*34a0*/  ELECT P0, URZ, PT ;  /* 0x0000000000ff782f */ /* 0x000fe20003800000 */
[----:B------:R-:W-:-:S12]  /*34b0*/  BSSY B0, `(.L_x_67) ;  /* 0x0000025000007945 */ /* 0x000fd80003800000 */
[----:B------:R-:W-:Y:S05]  /*34c0*/  @!P0 BRA `(.L_x_68) ;  /* 0x00000000008c8947 */ /* 0x000fea0003800000 */
[----:B------:R-:W-:-:S05]  /*34d0*/  UMOV UR7, 0x10 ;  /* 0x0000001000077882 */ /* 0x000fca0000000000 */
[----:B------:R-:W-:Y:S04]  /*34e0*/  DEPBAR.LE SB1, 0x36 ;  /* 0x00009d800000791a */ /* 0x000fe80000000000 */
[----:B------:R-:W1:Y:S02]  /*34f0*/  UTCATOMSWS.2CTA.FIND_AND_SET.ALIGN UP1, UR7, UR7 ;  /* 0x00000007000775e3 */ /* 0x000e640008220800 */
[----:B-1----:R-:W-:Y:S01]  /*3500*/  MOV R11, UR7 ;  /* 0x00000007000b7c02 */ /* 0x002fe20008000f00 */
[----:B------:R-:W-:Y:S06]  /*3510*/  BRA.U UP1, `(.L_x_69) ;  /* 0x0000000101187547 */ /* 0x000fec000b800000 */
.L_x_70:
[----:B------:R-:W-:Y:S05]  /*3520*/  NANOSLEEP 0x64 ;  /* 0x000000640000795d */ /* 0x000fea0003800000 */
[----:B------:R-:W-:-:S05]  /*3530*/  UMOV UR7, 0x10 ;  /* 0x0000001000077882 */ /* 0x000fca0000000000 */
[----:B------:R-:W-:Y:S04]  /*3540*/  DEPBAR.LE SB1, 0x36 ;  /* 0x00009d800000791a */ /* 0x000fe80000000000 */
[----:B------:R-:W1:Y:S02]  /*3550*/  UTCATOMSWS.2CTA.FIND_AND_SET.ALIGN UP1, UR7, UR7 ;  /* 0x00000007000775e3 */ /* 0x000e640008220800 */
[----:B-1----:R-:W-:Y:S01]  /*3560*/  MOV R11, UR7 ;  /* 0x00000007000b7c02 */ /* 0x002fe20008000f00 */
[----:B------:R-:W-:Y:S05]  /*3570*/  BRA.U !UP1, `(.L_x_70) ;  /* 0xfffffffd09e87547 */ /* 0x000fea000b83ffff */
.L_x_69:
[----:B------:R-:W1:Y:S01]  /*3580*/  LDS R5, [UR6+0x10] ;  /* 0x00001006ff057984 */ /* 0x000e620008000800 */
[----:B------:R-:W-:Y:S01]  /*3590*/  IMAD.U32 R3, RZ, RZ, UR37 ;  /* 0x00000025ff037e24 */ /* 0x000fe2000f8e00ff */
[----:B------:R-:W-:-:S03]  /*35a0*/  MOV R2, UR4 ;  /* 0x0000000400027c02 */ /* 0x000fc60008000f00 */
[----:B------:R-:W-:Y:S01]  /*35b0*/  VIADD R3, R3, 0x1d0 ;  /* 0x000001d003037836 */ /* 0x000fe20000000000 */
[----:B-1----:R-:W-:-:S04]  /*35c0*/  SHF.L.U32 R5, R5, 0x1f, RZ ;  /* 0x0000001f05057819 */ /* 0x002fc800000006ff */
[----:B------:R-:W1:Y:S02]  /*35d0*/  SYNCS.PHASECHK.TRANS64.TRYWAIT P0, [UR6+0x8], R5 ;  /* 0x00000805ff0075a7 */ /* 0x000e640008001106 */
[----:B-1----:R-:W-:Y:S05]  /*35e0*/  @P0 BRA `(.L_x_71) ;  /* 0x0000000000080947 */ /* 0x002fea0003800000 */
[----:B------:R-:W1:Y:S02]  /*35f0*/  SYNCS.PHASECHK.TRANS64.TRYWAIT P0, [UR6+0x8], R5 ;  /* 0x00000805ff0075a7 */ /* 0x000e640008001106 */
[----:B-1----:R-:W-:Y:S05]  /*3600*/  @!P0 BRA `(.L_x_72) ;  /* 0x0000005c00e88947 */ /* 0x002fea0003800000 */
.L_x_71:
[----:B-1----:R-:W-:Y:S01]  /*3610*/  HFMA2 R4, -RZ, RZ, 0, 5.9604644775390625e-08 ;  /* 0x00000001ff047431 */ /* 0x002fe200000001ff */
[----:B------:R-:W-:Y:S01]  /*3620*/  UPRMT UR7, UR4, 0x654, UR8 ;  /* 0x0000065404077896 */ /* 0x000fe20008000008 */
[----:B------:R-:W-:Y:S01]  /*3630*/  IMAD.MOV.U32 R6, RZ, RZ, 0xffff ;  /* 0x0000ffffff067424 */ /* 0x000fe200078e00ff */
[----:B------:R-:W-:Y:S01]  /*3640*/  PRMT R2, R2, 0x654, R3 ;  /* 0x0000065402027816 */ /* 0x000fe20000000003 */
[----:B------:R-:W-:Y:S02]  /*3650*/  IMAD.MOV.U32 R5, RZ, RZ, 0x4 ;  /* 0x00000004ff057424 */ /* 0x000fe400078e00ff */
[----:B------:R-:W-:Y:S01]  /*3660*/  IMAD.SHL.U32 R9, R11, 0x20, RZ ;  /* 0x000000200b097824 */ /* 0x000fe200078e00ff */
[----:B------:R-:W-:Y:S02]  /*3670*/  MOV R3, UR7 ;  /* 0x0000000700037c02 */ /* 0x000fe40008000f00 */
[-C--:B------:R-:W-:Y:S01]  /*3680*/  SHF.L.U32 R7, R6, R11.reuse, RZ ;  /* 0x0000000b06077219 */ /* 0x080fe200000006ff */
[----:B------:R1:W-:Y:S01]  /*3690*/  SYNCS.ARRIVE.TRANS64.RED RZ, [UR7], R5 ;  /* 0x00000005ffff79a7 */ /* 0x0003e20008000407 */
[----:B------:R-:W-:Y:S01]  /*36a0*/  SHF.L.U32 R6, R4, R11, RZ ;  /* 0x0000000b04067219 */ /* 0x000fe200000006ff */
[----:B------:R1:W-:Y:S04]  /*36b0*/  STS [UR37+0x1d0], R9 ;  /* 0x0001d009ff007988 */ /* 0x0003e80008000825 */
[----:B------:R1:W-:Y:S04]  /*36c0*/  STAS [R2.64], R11 ;  /* 0x0000000b02007dbd */ /* 0x0003e8000c0008ff */
[----:B------:R1:W-:Y:S04]  /*36d0*/  ATOMS.OR RZ, [UR6+0x14], R7 ;  /* 0x00001407ffff798c */ /* 0x0003e8000b000006 */
[----:B------:R1:W-:Y:S04]  /*36e0*/  ATOMS.OR RZ, [UR6+0x18], R6 ;  /* 0x00001806ffff798c */ /* 0x0003e8000b000006 */
[----:B------:R1:W-:Y:S02]  /*36f0*/  ATOMS.XOR RZ, [UR6+0x10], R4 ;  /* 0x00001004ffff798c */ /* 0x0003e4000b800006 */
.L_x_68:
[----:B------:R-:W-:Y:S05]  /*3700*/  BSYNC B0 ;  /* 0x0000000000007941 */ /* 0x000fea0003800000 */
.L_x_67:
[----:B------:R-:W-:Y:S05]  /*3710*/  BRA.U UP0, `(.L_x_73) ;  /* 0x00000001006c7547 */ /* 0x000fea000b800000 */
[----:B------:R-:W-:-:S03]  /*3720*/  UMOV UR7, 0xffffffff ;  /* 0xffffffff00077882 */ /* 0x000fc60000000000 */
[----:B------:R-:W-:Y:S05]  /*3730*/  BRA.DIV UR7, `(.L_x_74) ;  /* 0x0000005e07b47947 */ /* 0x000fea000b800000 */
[----:B------:R-:W-:-:S13]  /*3740*/  ELECT P6, URZ, PT ;  /* 0x0000000000ff782f */ /* 0x000fda00038c0000 */
.L_x_194:
[----:B------:R-:W-:Y:S05]  /*3750*/  @!P6 BRA `(.L_x_73) ;  /* 0x00000000005ce947 */ /* 0x000fea0003800000 */
[----:B-1----:R-:W1:Y:S02]  /*3760*/  LDS R3, [UR6+0x10] ;  /* 0x00001006ff037984 */ /* 0x002e640008000800 */
[----:B-1----:R-:W-:-:S04]  /*3770*/  SHF.L.U32 R3, R3, 0x1f, RZ ;  /* 0x0000001f03037819 */ /* 0x002fc800000006ff */
[----:B------:R-:W1:Y:S02]  /*3780*/  SYNCS.PHASECHK.TRANS64.TRYWAIT P0, [UR6+0x8], R3 ;  /* 0x00000803ff0075a7 */ /* 0x000e640008001106 */
[----:B-1----:R-:W-:Y:S05]  /*3790*/  @P0 BRA `(.L_x_75) ;  /* 0x0000000000080947 */ /* 0x002fea0003800000 */
[----:B------:R-:W1:Y:S02]  /*37a0*/  SYNCS.PHASECHK.TRANS64.TRYWAIT P0, [UR6+0x8], R3 ;  /* 0x00000803ff0075a7 */ /* 0x000e640008001106 */
[----:B-1----:R-:W-:Y:S05]  /*37b0*/  @!P0 BRA `(.L_x_76) ;  /* 0x0000005c00b48947 */ /* 0x002fea0003800000 */
.L_x_75:
[----:B------:R-:W2:Y:S01]  /*37c0*/  LDS R5, [UR37+0x1d0] ;  /* 0x0001d025ff057984 */ /* 0x000ea20008000800 */
[----:B-1----:R-:W-:Y:S02]  /*37d0*/  HFMA2 R2, -RZ, RZ, 0, 5.9604644775390625e-08 ;  /* 0x00000001ff027431 */ /* 0x002fe400000001ff */
[----:B------:R-:W-:Y:S01]  /*37e0*/  IMAD.MOV.U32 R3, RZ, RZ, 0xffff ;  /* 0x0000ffffff037424 */ /* 0x000fe200078e00ff */
[----:B------:R-:W-:Y:S01]  /*37f0*/  UPRMT UR7, UR4, 0x654, UR8 ;  /* 0x0000065404077896 */ /* 0x000fe20008000008 */
[----:B--2---:R-:W-:-:S03]  /*3800*/  IMAD.SHL.U32 R4, R5, 0x20, RZ ;  /* 0x0000002005047824 */ /* 0x004fc600078e00ff */
[-C--:B------:R-:W-:Y:S02]  /*3810*/  SHF.L.U32 R3, R3, R5.reuse, RZ ;  /* 0x0000000503037219 */ /* 0x080fe400000006ff */
[----:B------:R-:W-:Y:S01]  /*3820*/  SHF.L.U32 R5, R2, R5, RZ ;  /* 0x0000000502057219 */ /* 0x000fe200000006ff */
[----:B------:R2:W-:Y:S04]  /*3830*/  STS [UR37+0x1d0], R4 ;  /* 0x0001d004ff007988 */ /* 0x0005e80008000825 */
[----:B------:R2:W-:Y:S04]  /*3840*/  ATOMS.OR RZ, [UR6+0x14], R3 ;  /* 0x00001403ffff798c */ /* 0x0005e8000b000006 */
[----:B------:R2:W-:Y:S01]  /*3850*/  ATOMS.OR RZ, [UR6+0x18], R5 ;  /* 0x00001805ffff798c */ /* 0x0005e2000b000006 */
[----:B------:R-:W-:Y:S03]  /*3860*/  SYNCS.ARRIVE.TRANS64.RED.A1T0 RZ, [UR7], RZ ;  /* 0x000000ffffff79a7 */ /* 0x000fe60008100407 */
[----:B------:R2:W-:Y:S01]  /*3870*/  ATOMS.XOR RZ, [UR6+0x10], R2 ;  /* 0x00001002ffff798c */ /* 0x0005e2000b800006 */
[----:B------:R-:W-:Y:S05]  /*3880*/  BRA `(.L_x_73) ;  /* 0x0000000000107947 */ /* 0x000fea0003800000 */
.L_x_66:
[----:B------:R-:W-:-:S05]  /*3890*/  MOV R2, 0xffffffff ;  /* 0xffffffff00027802 */ /* 0x000fca0000000f00 */
[----:B------:R1:W-:Y:S02]  /*38a0*/  STS [UR37+0x1d0], R2 ;  /* 0x0001d002ff007988 */ /* 0x0003e40008000825 */
[----:B-1----:R-:W-:Y:S02]  /*38b0*/  MOV R2, 0x38d0 ;  /* 0x000038d000027802 */ /* 0x002fe40000000f00 */
[----:B-----5:R-:W-:Y:S05]  /*38c0*/  CALL.REL.NOINC `($__internal_1_$__cuda_sm10x_tcgen05_guardrail_trap_phase_invalid_during_alloc) ;  /* 0x0000006400887944 */ /* 0x020fea0003c00000 */
.L_x_73:
[----:B------:R-:W-:Y:S05]  /*38d0*/  WARPSYNC.ALL ;  /* 0x0000000000007948 */ /* 0x000fea0003800000 */
[----:B------:R-:W3:Y:S01]  /*38e0*/  S2UR UR7, SR_CgaCtaId ;  /* 0x00000000000779c3 */ /* 0x000ee20000008800 */
[----:B------:R-:W-:Y:S01]  /*38f0*/  UMOV UR6, 0x400 ;  /* 0x0000040000067882 */ /* 0x000fe20000000000 */
[----:B------:R-:W-:-:S06]  /*3900*/  NOP ;  /* 0x0000000000007918 */ /* 0x000fcc0000000000 */
[----:B------:R-:W-:Y:S06]  /*3910*/  BAR.ARV 0x6, 0xa0 ;  /* 0x0182800000007b1d */ /* 0x000fec0000002000 */
[----:B------:R-:W4:Y:S01]  /*3920*/  LDCU UR8, c[0x0][0x38c] ;  /* 0x00007180ff0877ac */ /* 0x000f220008000800 */
[----:B------:R-:W-:Y:S01]  /*3930*/  LOP3.LUT R0, R0, 0xffff, RZ, 0xc0, !PT ;  /* 0x0000ffff00007812 */ /* 0x000fe200078ec0ff */
[----:B-1----:R-:W-:Y:S01]  /*3940*/  IMAD.MOV.U32 R9, RZ, RZ, 0x1 ;  /* 0x00000001ff097424 */ /* 0x002fe200078e00ff */
[----:B------:R-:W-:Y:S01]  /*3950*/  LOP3.LUT R8, R8, 0xffff, RZ, 0xc0, !PT ;  /* 0x0000ffff08087812 */ /* 0x000fe200078ec0ff */
[----:B------:R-:W-:Y:S01]  /*3960*/  UMOV UR19, URZ ;  /* 0x000000ff00137c82 */ /* 0x000fe20008000000 */
[----:B------:R-:W-:Y:S01]  /*3970*/  R2UR UR11, R0 ;  /* 0x00000000000b72ca */ /* 0x000fe200000e0000 */
[----:B------:R-:W-:Y:S01]  /*3980*/  UMOV UR18, URZ ;  /* 0x000000ff00127c82 */ /* 0x000fe20008000000 */
[----:B------:R-:W-:Y:S01]  /*3990*/  R2UR UR12, R8 ;  /* 0x00000000080c72ca */ /* 0x000fe200000e0000 */
[----:B------:R-:W-:Y:S01]  /*39a0*/  IMAD.MOV.U32 R8, RZ, RZ, RZ ;  /* 0x000000ffff087224 */ /* 0x000fe200078e00ff */
[----:B------:R-:W-:Y:S01]  /*39b0*/  UMOV UR17, URZ ;  /* 0x000000ff00117c82 */ /* 0x000fe20008000000 */
[----:B---3--:R-:W-:-:S02]  /*39c0*/  ULEA UR7, UR7, UR6, 0x18 ;  /* 0x0000000607077291 */ /* 0x008fc4000f8ec0ff */
[----:B------:R-:W-:Y:S02]  /*39d0*/  UISETP.NE.AND UP2, UPT, UR5, URZ, UPT ;  /* 0x000000ff0500728c */ /* 0x000fe4000bf45270 */
[----:B------:R-:W-:Y:S02]  /*39e0*/  UIADD3 UR13, UPT, UPT, UR7, 0x4300, URZ ;  /* 0x00004300070d7890 */ /* 0x000fe4000fffe0ff */
[----:B------:R-:W-:Y:S02]  /*39f0*/  UIADD3 UR14, UPT, UPT, UR7, 0x1e300, URZ ;  /* 0x0001e300070e7890 */ /* 0x000fe4000fffe0ff */
[----:B----4-:R-:W-:Y:S01]  /*3a00*/  UIADD3 UR8, UPT, UPT, UR8, 0x3f, URZ ;  /* 0x0000003f08087890 */ /* 0x010fe2000fffe0ff */
[----:B--2---:R-:W1:Y:S01]  /*3a10*/  LDS R2, [UR7+0x1d0] ;  /* 0x0001d007ff027984 */ /* 0x004e620008000800 */
[----:B------:R-:W-:Y:S02]  /*3a20*/  USHF.R.U32.HI UR13, URZ, 0x4, UR13 ;  /* 0x00000004ff0d7899 */ /* 0x000fe4000801160d */
[----:B------:R-:W-:-:S02]  /*3a30*/  USHF.R.S32.HI UR6, URZ, 0x1f, UR8 ;  /* 0x0000001fff067899 */ /* 0x000fc40008011408 */
[----:B------:R-:W-:Y:S02]  /*3a40*/  USHF.R.U32.HI UR14, URZ, 0x4, UR14 ;  /* 0x00000004ff0e7899 */ /* 0x000fe4000801160e */
[----:B------:R-:W-:Y:S02]  /*3a50*/  ULEA.HI UR6, UR6, UR8, URZ, 0x6 ;  /* 0x0000000806067291 */ /* 0x000fe4000f8f30ff */
[----:B------:R-:W-:Y:S02]  /*3a60*/  ULOP3.LUT UR13, UR13, 0x3fff, URZ, 0xc0, !UPT ;  /* 0x00003fff0d0d7892 */ /* 0x000fe4000f8ec0ff */
[----:B------:R-:W-:Y:S02]  /*3a70*/  USHF.R.S32.HI UR6, URZ, 0x6, UR6 ;  /* 0x00000006ff067899 */ /* 0x000fe40008011406 */
[----:B------:R-:W-:Y:S02]  /*3a80*/  ULOP3.LUT UR14, UR14, 0x3fff, URZ, 0xc0, !UPT ;  /* 0x00003fff0e0e7892 */ /* 0x000fe4000f8ec0ff */
[----:B------:R-:W-:Y:S01]  /*3a90*/  UISETP.LT.AND UP0, UPT, UR6, 0x1, UPT ;  /* 0x000000010600788c */ /* 0x000fe2000bf01270 */
[----:B------:R-:W-:Y:S01]  /*3aa0*/  UMOV UR28, 0x0 ;  /* 0x00000000001c7882 */ /* 0x000fe20000000000 */
[----:B------:R-:W-:Y:S01]  /*3ab0*/  UMOV UR29, 0x8200010 ;  /* 0x08200010001d7882 */ /* 0x000fe20000000000 */
[----:B------:R-:W-:-:S02]  /*3ac0*/  ULOP3.LUT UR13, UR13, 0x10000, URZ, 0xfc, !UPT ;  /* 0x000100000d0d7892 */ /* 0x000fc4000f8efcff */
[----:B------:R-:W-:Y:S02]  /*3ad0*/  ULOP3.LUT UR14, UR14, 0x10000, URZ, 0xfc, !UPT ;  /* 0x000100000e0e7892 */ /* 0x000fe4000f8efcff */
[----:B------:R-:W-:Y:S01]  /*3ae0*/  USEL UR20, UR6, 0x1, !UP0 ;  /* 0x0000000106147887 */ /* 0x000fe2000c000000 */
[----:B------:R-:W-:Y:S01]  /*3af0*/  UMOV UR26, 0x0 ;  /* 0x00000000001a7882 */ /* 0x000fe20000000000 */
[----:B------:R-:W-:Y:S01]  /*3b00*/  UMOV UR27, 0x8200010 ;  /* 0x08200010001b7882 */ /* 0x000fe20000000000 */
[----:B------:R-:W-:Y:S01]  /*3b10*/  UMOV UR24, 0x0 ;  /* 0x0000000000187882 */ /* 0x000fe20000000000 */
[----:B------:R-:W-:Y:S01]  /*3b20*/  UMOV UR25, 0x8200010 ;  /* 0x0820001000197882 */ /* 0x000fe20000000000 */
[----:B------:R-:W-:Y:S01]  /*3b30*/  UMOV UR22, 0x0 ;  /* 0x0000000000167882 */ /* 0x000fe20000000000 */
[----:B------:R-:W-:Y:S01]  /*3b40*/  UMOV UR23, 0x8200010 ;  /* 0x0820001000177882 */ /* 0x000fe20000000000 */
[----:B-1----:R-:W-:Y:S02]  /*3b50*/  R2UR UR21, R2 ;  /* 0x00000000021572ca */ /* 0x002fe400000e0000 */
[----:B------:R-:W-:-:S13]  /*3b60*/  CS2R R2, SRZ ;  /* 0x0000000000027805 */ /* 0x000fda000001ff00 */
.L_x_84:
[C---:B------:R-:W-:Y:S02]  /*3b70*/  LEA R0, R8.reuse, UR7, 0x3 ;  /* 0x0000000708007c11 */ /* 0x040fe4000f8e18ff */
[----:B------:R-:W-:Y:S02]  /*3b80*/  SHF.L.U32 R5, R3, 0x1f, RZ ;  /* 0x0000001f03057819 */ /* 0x000fe400000006ff */
[----:B------:R-:W-:Y:S02]  /*3b90*/  LEA R4, R8, UR7, 0x4 ;  /* 0x0000000708047c11 */ /* 0x000fe4000f8e20ff */
[----:B------:R-:W1:Y:S02]  /*3ba0*/  SYNCS.PHASECHK.TRANS64.TRYWAIT P0, [R0+URZ+0x120], R5 ;  /* 0x00012005000075a7 */ /* 0x000e6400080011ff */
[----:B-1-34-:R-:W-:Y:S05]  /*3bb0*/  @!P0 BRA `(.L_x_77) ;  /* 0x0000005800cc8947 */ /* 0x01afea0003800000 */
.L_x_195:
[----:B-1----:R-:W1:Y:S01]  /*3bc0*/  LDS.128 R4, [R4+0x1b0] ;  /* 0x0001b00004047984 */ /* 0x002e620000000c00 */
[----:B------:R-:W-:Y:S02]  /*3bd0*/  VIADD R0, R0, 0x130 ;  /* 0x0000013000007836 */ /* 0x000fe40000000000 */
[----:B------:R-:W-:Y:S01]  /*3be0*/  VIADD R8, R8, 0x1 ;  /* 0x0000000108087836 */ /* 0x000fe20000000000 */
[----:B------:R-:W-:Y:S01]  /*3bf0*/  @!PT LDS RZ, [RZ] ;  /* 0x00000000fffff984 */ /* 0x000fe20000000800 */
[----:B------:R-:W-:Y:S01]  /*3c00*/  @!PT LDS RZ, [RZ] ;  /* 0x00000000fffff984 */ /* 0x000fe20000000800 */
[----:B------:R-:W-:Y:S01]  /*3c10*/  @!PT LDS RZ, [RZ] ;  /* 0x00000000fffff984 */ /* 0x000fe20000000800 */
[----:B------:R-:W-:Y:S01]  /*3c20*/  @!PT LDS RZ, [RZ] ;  /* 0x00000000fffff984 */ /* 0x000fe20000000800 */
[----:B------:R2:W-:Y:S06]  /*3c30*/  MEMBAR.ALL.CTA ;  /* 0x0000000000007992 */ /* 0x0005ec0000008000 */
[----:B--2---:R-:W2:Y:S01]  /*3c40*/  FENCE.VIEW.ASYNC.S ;  /* 0x00000000000073c6 */ /* 0x004ea20000000000 */
[----:B------:R-:W-:-:S04]  /*3c50*/  PRMT R0, RZ, 0x654, R0 ;  /* 0x00000654ff007816 */ /* 0x000fc80000000000 */
[----:B--2---:R2:W-:Y:S01]  /*3c60*/  SYNCS.ARRIVE.TRANS64.RED.A1T0 RZ, [R0+URZ], RZ ;  /* 0x000000ff00ff79a7 */ /* 0x0045e200081004ff */
[----:B-1----:R-:W-:Y:S01]  /*3c70*/  LOP3.LUT P1, RZ, R6, 0x1, RZ, 0xc0, !PT ;  /* 0x0000000106ff7812 */ /* 0x002fe2000782c0ff */
[----:B--2---:R-:W-:-:S12]  /*3c80*/  BRA.U UP2, `(.L_x_78) ;  /* 0x0000000502087547 */ /* 0x004fd8000b800000 */
[----:B------:R-:W1:Y:S01]  /*3c90*/  LDCU UR8, c[0x0][0x38c] ;  /* 0x00007180ff0877ac */ /* 0x000e620008000800 */
[----:B------:R-:W-:Y:S02]  /*3ca0*/  PLOP3.LUT P2, PT, PT, PT, PT, 0x80, 0x8 ;  /* 0x000000000008781c */ /* 0x000fe40003f4f070 */
[----:B------:R-:W-:Y:S01]  /*3cb0*/  SHF.L.U32 R5, R9, 0x1f, RZ ;  /* 0x0000001f09057819 */ /* 0x000fe200000006ff */
[----:B------:R-:W-:Y:S02]  /*3cc0*/  ULEA UR9, UR19, UR7, 0x3 ;  /* 0x0000000713097291 */ /* 0x000fe4000f8e18ff */
[----:B------:R-:W-:Y:S02]  /*3cd0*/  ULEA UR10, UR19, UR21, 0x6 ;  /* 0x00000015130a7291 */ /* 0x000fe4000f8e30ff */
[----:B-1----:R-:W-:-:S06]  /*3ce0*/  UISETP.GE.AND UP0, UPT, UR8, 0x1, UPT ;  /* 0x000000010800788c */ /* 0x002fcc000bf06270 */
[----:B------:R-:W-:-:S05]  /*3cf0*/  PLOP3.LUT P0, PT, PT, PT, UP0, 0x80, 0x8 ;  /* 0x000000000008781c */ /* 0x000fca0003f0f008 */
[----:B------:R-:W-:-:S08]  /*3d00*/  @UP0 ULEA UR8, UR18, UR7, 0x3 ;  /* 0x0000000712080291 */ /* 0x000fd0000f8e18ff */
[----:B------:R-:W-:-:S04]  /*3d10*/  @P0 SHF.L.U32 R0, R2, 0x1f, RZ ;  /* 0x0000001f02000819 */ /* 0x000fc800000006ff */
[----:B------:R1:W2:Y:S01]  /*3d20*/  @P0 SYNCS.PHASECHK.TRANS64.TRYWAIT P2, [UR8], R0 ;  /* 0x00000000ff0005a7 */ /* 0x0002a20008041108 */
[----:B------:R-:W3:Y:S02]  /*3d30*/  SYNCS.PHASECHK.TRANS64.TRYWAIT P0, [UR9+0x160], R5 ;  /* 0x00016005ff0075a7 */ /* 0x000ee40008001109 */
[----:B-123--:R-:W-:Y:S05]  /*3d40*/  @!P0 BRA `(.L_x_79) ;  /* 0x00000058007c8947 */ /* 0x00efea0003800000 */
.L_x_197:
[----:B------:R-:W-:Y:S01]  /*3d50*/  UMOV UR16, UR17 ;  /* 0x0000001100107c82 */ /* 0x000fe20008000000 */
[----:B------:R-:W-:Y:S05]  /*3d60*/  BRA.U !UP0, `(.L_x_80) ;  /* 0x0000000108c07547 */ /* 0x000fea000b800000 */
[----:B------:R-:W-:Y:S02]  /*3d70*/  UIADD3 UR16, UPT, UPT, UR20, UR17, URZ ;  /* 0x0000001114107290 */ /* 0x000fe4000fffe0ff */
[----:B------:R-:W-:Y:S01]  /*3d80*/  UPLOP3.LUT UP3, UPT, UPT, UPT, UPT, 0x40, 0x4 ;  /* 0x000000000004789c */ /* 0x000fe20003f6e870 */
[----:B------:R-:W-:Y:S01]  /*3d90*/  UMOV UR15, UR6 ;  /* 0x00000006000f7c82 */ /* 0x000fe20008000000 */
[----:B------:R-:W-:-:S09]  /*3da0*/  UMOV UR46, UR18 ;  /* 0x00000012002e7c82 */ /* 0x000fd20008000000 */
.L_x_83:
[----:B--2---:R-:W-:Y:S01]  /*3db0*/  ULEA UR8, UR46, UR7, 0x3 ;  /* 0x000000072e087291 */ /* 0x004fe2000f8e18ff */
[----:B---3--:R-:W-:Y:S11]  /*3dc0*/  @P2 BRA `(.L_x_81) ;  /* 0x00000000000c2947 */ /* 0x008ff60003800000 */
[----:B-1----:R-:W-:Y:S04]  /*3dd0*/  SHF.L.U32 R5, R2, 0x1f, RZ ;  /* 0x0000001f02057819 */ /* 0x002fe800000006ff */
[----:B------:R-:W1:Y:S02]  /*3de0*/  SYNCS.PHASECHK.TRANS64.TRYWAIT P0, [UR8], R5 ;  /* 0x00000005ff0075a7 */ /* 0x000e640008001108 */
[----:B-1----:R-:W-:Y:S05]  /*3df0*/  @!P0 BRA `(.L_x_82) ;  /* 0x0000005800688947 */ /* 0x002fea0003800000 */
.L_x_81:
[----:B------:R-:W-:Y:S01]  /*3e00*/  UISETP.NE.AND UP0, UPT, UR15, 0x1, UPT ;  /* 0x000000010f00788c */ /* 0x000fe2000bf05270 */
[----:B------:R-:W-:Y:S01]  /*3e10*/  PLOP3.LUT P2, PT, PT, PT, PT, 0x80, 0x8 ;  /* 0x000000000008781c */ /* 0x000fe20003f4f070 */
[----:B------:R-:W-:Y:S02]  /*3e20*/  UIADD3 UR18, UPT, UPT, UR46, 0x1, URZ ;  /* 0x000000012e127890 */ /* 0x000fe4000fffe0ff */
[----:B------:R-:W-:Y:S02]  /*3e30*/  ULEA UR32, UR46, UR14, 0x9 ;  /* 0x0000000e2e207291 */ /* 0x000fe4000f8e48ff */
[----:B------:R-:W-:Y:S01]  /*3e40*/  UISETP.NE.AND UP1, UPT, UR18, 0xd, UPT ;  /* 0x0000000d1200788c */ /* 0x000fe2000bf25270 */
[----:B------:R-:W-:Y:S01]  /*3e50*/  PLOP3.LUT P0, PT, PT, PT, UP0, 0x80, 0x8 ;  /* 0x000000000008781c */ /* 0x000fe20003f0f008 */
[----:B------:R-:W-:Y:S02]  /*3e60*/  UIADD3 UR44, UPT, UPT, UR32, 0x2, URZ ;  /* 0x00000002202c7890 */ /* 0x000fe4000fffe0ff */
[----:B------:R-:W-:Y:S02]  /*3e70*/  USEL UR31, URZ, 0x1, UP1 ;  /* 0x00000001ff1f7887 */ /* 0x000fe40008800000 */
[----:B------:R-:W-:Y:S02]  /*3e80*/  USEL UR18, UR18, URZ, UP1 ;  /* 0x000000ff12127287 */ /* 0x000fe40008800000 */
[----:B------:R-:W-:Y:S02]  /*3e90*/  UIADD3 UR40, UPT, UPT, UR32, 0x4, URZ ;  /* 0x0000000420287890 */ /* 0x000fe4000fffe0ff */
[----:B------:R-:W-:Y:S01]  /*3ea0*/  @UP0 ULEA UR30, UR18, UR7, 0x3 ;  /* 0x00000007121e0291 */ /* 0x000fe2000f8e18ff */
[----:B------:R-:W-:Y:S01]  /*3eb0*/  LOP3.LUT R2, R2, UR31, RZ, 0x3c, !PT ;  /* 0x0000001f02027c12 */ /* 0x000fe2000f8e3cff */
[----:B------:R-:W-:Y:S02]  /*3ec0*/  UIADD3 UR36, UPT, UPT, UR32, 0x6, URZ ;  /* 0x0000000620247890 */ /* 0x000fe4000fffe0ff */
[----:B------:R-:W-:Y:S01]  /*3ed0*/  UIADD3 UR8, UPT, UPT, UR8, 0x68, URZ ;  /* 0x0000006808087890 */ /* 0x000fe2000fffe0ff */
[----:B-1----:R-:W-:Y:S01]  /*3ee0*/  @P0 SHF.L.U32 R0, R2, 0x1f, RZ ;  /* 0x0000001f02000819 */ /* 0x002fe200000006ff */
[----:B------:R-:W-:Y:S02]  /*3ef0*/  UIADD3 UR17, UPT, UPT, UR17, 0x1, URZ ;  /* 0x0000000111117890 */ /* 0x000fe4000fffe0ff */
[----:B------:R-:W-:Y:S01]  /*3f00*/  UIADD3 UR15, UPT, UPT, UR15, -0x1, URZ ;  /* 0xffffffff0f0f7890 */ /* 0x000fe2000fffe0ff */
[----:B------:R2:W3:Y:S01]  /*3f10*/  @P0 SYNCS.PHASECHK.TRANS64.TRYWAIT P2, [UR30], R0 ;  /* 0x00000000ff0005a7 */ /* 0x0004e2000804111e */
[----:B------:R-:W-:Y:S02]  /*3f20*/  ULEA UR30, UR46, UR13, 0x9 ;  /* 0x0000000d2e1e7291 */ /* 0x000fe4000f8e48ff */
[----:B------:R-:W-:Y:S02]  /*3f30*/  UISETP.NE.AND UP0, UPT, UR17, UR16, UPT ;  /* 0x000000101100728c */ /* 0x000fe4000bf05270 */
[----:B------:R-:W-:Y:S02]  /*3f40*/  UIADD3 UR42, UPT, UPT, UR30, 0x2, URZ ;  /* 0x000000021e2a7890 */ /* 0x000fe4000fffe0ff */
[----:B------:R-:W-:Y:S02]  /*3f50*/  UIADD3 UR38, UPT, UPT, UR30, 0x4, URZ ;  /* 0x000000041e267890 */ /* 0x000fe4000fffe0ff */
[----:B------:R-:W-:Y:S01]  /*3f60*/  UIADD3 UR34, UPT, UPT, UR30, 0x6, URZ ;  /* 0x000000061e227890 */ /* 0x000fe2000fffe0ff */
[----:B------:R-:W-:Y:S01]  /*3f70*/  UMOV UR33, 0x40004040 ;  /* 0x4000404000217882 */ /* 0x000fe20000000000 */
[----:B------:R-:W-:Y:S01]  /*3f80*/  UMOV UR31, 0x40004040 ;  /* 0x40004040001f7882 */ /* 0x000fe20000000000 */
[----:B------:R-:W-:Y:S01]  /*3f90*/  UMOV UR45, 0x40004040 ;  /* 0x40004040002d7882 */ /* 0x000fe20000000000 */
[----:B------:R2:W-:Y:S01]  /*3fa0*/  UTCHMMA.2CTA gdesc[UR30], gdesc[UR32], tmem[UR10], tmem[UR28], idesc[UR29], UP3 ;  /* 0x00ff1c201e0075ea */ /* 0x0005e20009a0000a */
[----:B------:R-:W-:Y:S01]  /*3fb0*/  UPLOP3.LUT UP3, UPT, UPT, UPT, UPT, 0x80, 0x8 ;  /* 0x000000000008789c */ /* 0x000fe20003f6f070 */
[----:B------:R-:W-:Y:S01]  /*3fc0*/  UMOV UR43, 0x40004040 ;  /* 0x40004040002b7882 */ /* 0x000fe20000000000 */
[----:B------:R-:W-:Y:S01]  /*3fd0*/  UMOV UR41, 0x40004040 ;  /* 0x4000404000297882 */ /* 0x000fe20000000000 */
[----:B------:R2:W-:Y:S01]  /*3fe0*/  UTCHMMA.2CTA gdesc[UR42], gdesc[UR44], tmem[UR10], tmem[UR26], idesc[UR27], UPT ;  /* 0x00ff1a2c2a0075ea */ /* 0x0005e2000ba0000a */
[----:B------:R-:W-:Y:S01]  /*3ff0*/  UMOV UR39, 0x40004040 ;  /* 0x4000404000277882 */ /* 0x000fe20000000000 */
[----:B------:R-:W-:Y:S01]  /*4000*/  UMOV UR37, 0x40004040 ;  /* 0x4000404000257882 */ /* 0x000fe20000000000 */
[----:B------:R-:W-:Y:S01]  /*4010*/  UMOV UR35, 0x40004040 ;  /* 0x4000404000237882 */ /* 0x000fe20000000000 */
[----:B------:R2:W-:Y:S01]  /*4020*/  UTCHMMA.2CTA gdesc[UR38], gdesc[UR40], tmem[UR10], tmem[UR24], idesc[UR25], UPT ;  /* 0x00ff1828260075ea */ /* 0x0005e2000ba0000a */
[----:B------:R2:W-:Y:S01]  /*4030*/  UTCHMMA.2CTA gdesc[UR34], gdesc[UR36], tmem[UR10], tmem[UR22], idesc[UR23], UPT ;  /* 0x00ff1624220075ea */ /* 0x0005e2000ba0000a */
[----:B------:R2:W-:Y:S01]  /*4040*/  UTCBAR.2CTA.MULTICAST [UR8], URZ, UR12 ;  /* 0x000000ff080073e9 */ /* 0x0005e2000820080c */
[----:B------:R-:W-:Y:S01]  /*4050*/  UMOV UR46, UR18 ;  /* 0x00000012002e7c82 */ /* 0x000fe20008000000 */
[----:B------:R-:W-:Y:S05]  /*4060*/  BRA.U UP0, `(.L_x_83) ;  /* 0xfffffffd00507547 */ /* 0x000fea000b83ffff */
.L_x_80:
[----:B------:R-:W-:Y:S01]  /*4070*/  UIADD3 UR9, UPT, UPT, UR9, 0x140, URZ ;  /* 0x0000014009097890 */ /* 0x000fe2000fffe0ff */
[----:B------:R-:W-:-:S08]  /*4080*/  UMOV UR17, UR16 ;  /* 0x0000001000117c82 */ /* 0x000fd00008000000 */
[----:B------:R4:W-:Y:S01]  /*4090*/  UTCBAR.2CTA.MULTICAST [UR9], URZ, UR11 ;  /* 0x000000ff090073e9 */ /* 0x0009e2000820080b */
[----:B------:R-:W-:Y:S02]  /*40a0*/  NOP ;  /* 0x0000000000007918 */ /* 0x000fe40000000000 */
.L_x_78:
[----:B------:R-:W-:Y:S01]  /*40b0*/  UIADD3 UR19, UPT, UPT, UR19, 0x1, URZ ;  /* 0x0000000113137890 */ /* 0x000fe2000fffe0ff */
[----:B------:R-:W-:-:S03]  /*40c0*/  ISETP.NE.AND P0, PT, R8, 0x2, PT ;  /* 0x000000020800780c */ /* 0x000fc60003f05270 */
[----:B------:R-:W-:Y:S01]  /*40d0*/  UISETP.NE.AND UP0, UPT, UR19, 0x4, UPT ;  /* 0x000000041300788c */ /* 0x000fe2000bf05270 */
[----:B-12---:R-:W-:Y:S02]  /*40e0*/  SEL R0, RZ, 0x1, P0 ;  /* 0x00000001ff007807 */ /* 0x006fe40000000000 */
[----:B------:R-:W-:Y:S01]  /*40f0*/  SEL R8, R8, RZ, P0 ;  /* 0x000000ff08087207 */ /* 0x000fe20000000000 */
[----:B------:R-:W-:Y:S01]  /*4100*/  USEL UR8, URZ, 0x1, UP0 ;  /* 0x00000001ff087887 */ /* 0x000fe20008000000 */
[----:B------:R-:W-:Y:S01]  /*4110*/  LOP3.LUT R3, R3, R0, RZ, 0x3c, !PT ;  /* 0x0000000003037212 */ /* 0x000fe200078e3cff */
[----:B------:R-:W-:-:S04]  /*4120*/  USEL UR19, UR19, URZ, UP0 ;  /* 0x000000ff13137287 */ /* 0x000fc80008000000 */
[----:B------:R-:W-:Y:S01]  /*4130*/  LOP3.LUT R9, R9, UR8, RZ, 0x3c, !PT ;  /* 0x0000000809097c12 */ /* 0x000fe2000f8e3cff */
[----:B------:R-:W-:Y:S07]  /*4140*/  @P1 BRA `(.L_x_84) ;  /* 0xfffffff800881947 */ /* 0x000fee000383ffff */
[----:B------:R-:W1:Y:S01]  /*4150*/  S2UR UR6, SR_CgaCtaId ;  /* 0x00000000000679c3 */ /* 0x000e620000008800 */
[----:B------:R-:W-:Y:S01]  /*4160*/  ELECT P0, URZ, PT ;  /* 0x0000000000ff782f */ /* 0x000fe20003800000 */
[----:B------:R-:W-:Y:S01]  /*4170*/  HFMA2 R0, -RZ, RZ, 0, 5.9604644775390625e-08 ;  /* 0x00000001ff007431 */ /* 0x000fe200000001ff */
[----:B------:R-:W-:-:S05]  /*4180*/  UMOV UR8, 0x40 ;  /* 0x0000004000087882 */ /* 0x000fca0000000000 */
[----:B------:R-:W-:Y:S01]  /*4190*/  UVIRTCOUNT.DEALLOC.SMPOOL 0x80 ;  /* 0x000000800000784c */ /* 0x000fe20000000000 */
[----:B------:R-:W-:Y:S02]  /*41a0*/  UISETP.NE.AND UP0, UPT, UR5, URZ, UPT ;  /* 0x000000ff0500728c */ /* 0x000fe4000bf05270 */
[----:B-1----:R-:W-:-:S09]  /*41b0*/  ULEA UR6, UR6, UR8, 0x18 ;  /* 0x0000000806067291 */ /* 0x002fd2000f8ec0ff */
[----:B------:R1:W-:Y:S01]  /*41c0*/  @P0 STS.U8 [UR6+0x1c], R0 ;  /* 0x00001c00ff000988 */ /* 0x0003e20008000006 */
[----:B------:R-:W-:Y:S05]  /*41d0*/  BRA.U UP0, `(.L_x_85) ;  /* 0x0000000100a07547 */ /* 0x000fea000b800000 */
[----:B------:R-:W-:Y:S01]  /*41e0*/  UIADD3 UR5, UPT, UPT, UR7, 0x160, URZ ;  /* 0x0000016007057890 */ /* 0x000fe2000fffe0ff */
[----:B------:R-:W-:-:S03]  /*41f0*/  SHF.L.U32 R3, R9, 0x1f, RZ ;  /* 0x0000001f09037819 */ /* 0x000fc600000006ff */
[----:B------:R-:W-:-:S09]  /*4200*/  ULEA UR8, UR19, UR5, 0x3 ;  /* 0x0000000513087291 */ /* 0x000fd2000f8e18ff */
[----:B------:R-:W2:Y:S02]  /*4210*/  SYNCS.PHASECHK.TRANS64.TRYWAIT P0, [UR8], R3 ;  /* 0x00000003ff0075a7 */ /* 0x000ea40008001108 */
[----:B--2---:R-:W-:Y:S05]  /*4220*/  @!P0 BRA `(.L_x_86) ;  /* 0x0000005400748947 */ /* 0x004fea0003800000 */
.L_x_200:
[----:B----4-:R-:W-:-:S04]  /*4230*/  UIADD3 UR9, UPT, UPT, UR19, 0x1, URZ ;  /* 0x0000000113097890 */ /* 0x010fc8000fffe0ff */
        /* <DEDUP_REMOVED lines=8> */
.L_x_202:
        /* <DEDUP_REMOVED lines=9> */
.L_x_204:
[----:B------:R-:W-:-:S04]  /*4350*/  UIADD3 UR9, UPT, UPT, UR9, 0x1, URZ ;  /* 0x0000000109097890 */ /* 0x000fc8000fffe0ff */
[----:B------:R-:W-:-:S04]  /*4360*/  UISETP.NE.AND UP1, UPT, UR9, 0x4, UPT ;  /* 0x000000040900788c */ /* 0x000fc8000bf25270 */
[----:B------:R-:W-:Y:S02]  /*4370*/  USEL UR8, URZ, 0x1, UP1 ;  /* 0x00000001ff087887 */ /* 0x000fe40008800000 */
[----:B------:R-:W-:-:S04]  /*4380*/  USEL UR9, UR9, URZ, UP1 ;  /* 0x000000ff09097287 */ /* 0x000fc80008800000 */
[----:B------:R-:W-:Y:S01]  /*4390*/  ULEA UR9, UR9, UR5, 0x3 ;  /* 0x0000000509097291 */ /* 0x000fe2000f8e18ff */
[----:B-1----:R-:W-:-:S04]  /*43a0*/  LOP3.LUT R3, R2, UR8, RZ, 0x3c, !PT ;  /* 0x0000000802037c12 */ /* 0x002fc8000f8e3cff */
[----:B------:R-:W-:Y:S01]  /*43b0*/  SHF.L.U32 R3, R3, 0x1f, RZ ;  /* 0x0000001f03037819 */ /* 0x000fe200000006ff */
[----:B------:R-:W-:-:S04]  /*43c0*/  IMAD.U32 R0, RZ, RZ, UR9 ;  /* 0x00000009ff007e24 */ /* 0x000fc8000f8e00ff */
[----:B------:R1:W2:Y:S03]  /*43d0*/  SYNCS.PHASECHK.TRANS64.TRYWAIT P0, [R0+URZ], R3 ;  /* 0x00000003000075a7 */ /* 0x0002a600080011ff */
[----:B--2---:R-:W-:Y:S05]  /*43e0*/  @!P0 NANOSLEEP.SYNCS 0x989680 ;  /* 0x009896800000895d */ /* 0x004fea0003900000 */
[----:B------:R-:W2:Y:S02]  /*43f0*/  @!P0 SYNCS.PHASECHK.TRANS64 P0, [R0+URZ], R3 ;  /* 0x00000003000085a7 */ /* 0x000ea400080010ff */
[----:B--2---:R-:W-:Y:S05]  /*4400*/  @P0 BRA `(.L_x_89) ;  /* 0x0000000000200947 */ /* 0x004fea0003800000 */
.L_x_90:
[----:B--2---:R2:W4:Y:S02]  /*4410*/  SYNCS.PHASECHK.TRANS64.TRYWAIT P0, [R0+URZ], R3 ;  /* 0x00000003000075a7 */ /* 0x00452400080011ff */
[----:B----4-:R-:W-:Y:S05]  /*4420*/  @!P0 NANOSLEEP.SYNCS 0x989680 ;  /* 0x009896800000895d */ /* 0x010fea0003900000 */
[----:B------:R-:W4:Y:S02]  /*4430*/  @!P0 SYNCS.PHASECHK.TRANS64 P0, [R0+URZ], R3 ;  /* 0x00000003000085a7 */ /* 0x000f2400080010ff */
[----:B----4-:R-:W-:Y:S05]  /*4440*/  @!P0 BRA `(.L_x_90) ;  /* 0xfffffffc00f08947 */ /* 0x010fea000383ffff */
[----:B------:R-:W-:Y:S05]  /*4450*/  BRA `(.L_x_89) ;  /* 0x00000000000c7947 */ /* 0x000fea0003800000 */
.L_x_85:
[----:B------:R-:W-:-:S04]  /*4460*/  UIADD3 UR5, UPT, UPT, UR7, 0x1a0, URZ ;  /* 0x000001a007057890 */ /* 0x000fc8000fffe0ff */
[----:B------:R-:W-:-:S09]  /*4470*/  UPRMT UR5, UR4, 0x654, UR5 ;  /* 0x0000065404057896 */ /* 0x000fd20008000005 */
[----:B------:R-:W-:Y:S03]  /*4480*/  SYNCS.ARRIVE.TRANS64.RED.A1T0 RZ, [UR5], RZ ;  /* 0x000000ffffff79a7 */ /* 0x000fe60008100405 */
.L_x_89:
[----:B-12---:R-:W-:Y:S01]  /*4490*/  SHF.L.U32 R3, RZ, 0x1f, RZ ;  /* 0x0000001fff037819 */ /* 0x006fe200000006ff */
[----:B------:R-:W-:Y:S01]  /*44a0*/  UIADD3 UR5, UPT, UPT, UR7, 0x1a0, URZ ;  /* 0x000001a007057890 */ /* 0x000fe2000fffe0ff */
[----:B------:R-:W-:Y:S02]  /*44b0*/  PLOP3.LUT P0, PT, PT, PT, UP0, 0x80, 0x8 ;  /* 0x000000000008781c */ /* 0x000fe40003f0f008 */
[----:B------:R-:W1:Y:S02]  /*44c0*/  SYNCS.PHASECHK.TRANS64.TRYWAIT P1, [UR7+0x1a0], R3 ;  /* 0x0001a003ff0075a7 */ /* 0x000e640008021107 */
[----:B-1----:R-:W-:Y:S09]  /*44d0*/  @!P1 BRA `(.L_x_91) ;  /* 0x0000005400109947 */ /* 0x002ff20003800000 */
.L_x_206:
[----:B------:R-:W-:Y:S01]  /*44e0*/  @!UP0 UPRMT UR5, UR4, 0x654, UR5 ;  /* 0x0000065404058896 */ /* 0x000fe20008000005 */
[----:B------:R-:W-:Y:S02]  /*44f0*/  UMOV UR8, 0xffff ;  /* 0x0000ffff00087882 */ /* 0x000fe40000000000 */
[----:B------:R-:W-:-:S06]  /*4500*/  UMOV UR4, 0x1 ;  /* 0x0000000100047882 */ /* 0x000fcc0000000000 */
[----:B------:R-:W-:Y:S01]  /*4510*/  @!P0 SYNCS.ARRIVE.TRANS64.RED.A1T0 RZ, [UR5], RZ ;  /* 0x000000ffffff89a7 */ /* 0x000fe20008100405 */
[----:B------:R-:W-:Y:S01]  /*4520*/  NOP ;  /* 0x0000000000007918 */ /* 0x000fe20000000000 */
[----:B-1----:R-:W1:Y:S01]  /*4530*/  LDS R0, [UR6+0x14] ;  /* 0x00001406ff007984 */ /* 0x002e620008000800 */
[----:B------:R-:W-:-:S04]  /*4540*/  ULOP3.LUT UR5, UR21, 0xffff, URZ, 0xc0, !UPT ;  /* 0x0000ffff15057892 */ /* 0x000fc8000f8ec0ff */
[----:B------:R-:W-:-:S04]  /*4550*/  USHF.R.U32.HI UR5, URZ, 0x5, UR5 ;  /* 0x00000005ff057899 */ /* 0x000fc80008011605 */
[----:B------:R-:W-:Y:S02]  /*4560*/  USHF.L.U32 UR8, UR8, UR5, URZ ;  /* 0x0000000508087299 */ /* 0x000fe400080006ff */
[----:B------:R-:W-:-:S04]  /*4570*/  USHF.L.U32 UR4, UR4, UR5, URZ ;  /* 0x0000000504047299 */ /* 0x000fc800080006ff */
[----:B-1----:R-:W-:-:S04]  /*4580*/  LOP3.LUT R0, R0, UR8, RZ, 0xc0, !PT ;  /* 0x0000000800007c12 */ /* 0x002fc8000f8ec0ff */
[----:B------:R-:W-:-:S13]  /*4590*/  ISETP.NE.AND P0, PT, R0, UR8, PT ;  /* 0x0000000800007c0c */ /* 0x000fda000bf05270 */
[----:B------:R-:W-:Y:S05]  /*45a0*/  @P0 BRA `(.L_x_92) ;  /* 0x0000000000580947 */ /* 0x000fea0003800000 */
[----:B------:R-:W1:Y:S02]  /*45b0*/  LDS R0, [UR6+0x18] ;  /* 0x00001806ff007984 */ /* 0x000e640008000800 */
[----:B-1----:R-:W-:-:S04]  /*45c0*/  LOP3.LUT R0, R0, UR4, RZ, 0xc0, !PT ;  /* 0x0000000400007c12 */ /* 0x002fc8000f8ec0ff */
[----:B------:R-:W-:-:S13]  /*45d0*/  ISETP.NE.AND P0, PT, R0, UR4, PT ;  /* 0x0000000400007c0c */ /* 0x000fda000bf05270 */
[----:B------:R-:W-:Y:S05]  /*45e0*/  @P0 BRA `(.L_x_93) ;  /* 0x00000000003c0947 */ /* 0x000fea0003800000 */
[----:B------:R-:W1:Y:S01]  /*45f0*/  S2R R2, SR_LANEID ;  /* 0x0000000000027919 */ /* 0x000e620000000000 */
[----:B------:R-:W-:Y:S01]  /*4600*/  ULOP3.LUT UR8, URZ, UR8, URZ, 0x33, !UPT ;  /* 0x00000008ff087292 */ /* 0x000fe2000f8e33ff */
[----:B------:R-:W-:Y:S01]  /*4610*/  LOP3.LUT R4, RZ, UR4, RZ, 0x33, !PT ;  /* 0x00000004ff047c12 */ /* 0x000fe2000f8e33ff */
[----:B------:R-:W-:Y:S02]  /*4620*/  VOTEU.ANY UR7, UPT, PT ;  /* 0x0000000000077886 */ /* 0x000fe400038e0100 */
[----:B------:R-:W-:Y:S01]  /*4630*/  UFLO.U32 UR7, UR7 ;  /* 0x00000007000772bd */ /* 0x000fe200080e0000 */
[----:B------:R-:W2:Y:S01]  /*4640*/  REDUX UR4, R4 ;  /* 0x00000000040473c4 */ /* 0x000ea20000000000 */
[----:B------:R-:W-:-:S06]  /*4650*/  IMAD.U32 R0, RZ, RZ, UR8 ;  /* 0x00000008ff007e24 */ /* 0x000fcc000f8e00ff */
[----:B------:R1:W-:Y:S01]  /*4660*/  UTCATOMSWS.AND URZ, UR8 ;  /* 0x0000000800ff79e3 */ /* 0x0003e20008000000 */
[----:B------:R-:W3:Y:S01]  /*4670*/  REDUX UR5, R0 ;  /* 0x00000000000573c4 */ /* 0x000ee20000000000 */
[----:B-1----:R-:W-:Y:S01]  /*4680*/  ISETP.EQ.U32.AND P0, PT, R2, UR7, PT ;  /* 0x0000000702007c0c */ /* 0x002fe2000bf02070 */
[----:B--2---:R-:W-:Y:S01]  /*4690*/  IMAD.U32 R2, RZ, RZ, UR4 ;  /* 0x00000004ff027e24 */ /* 0x004fe2000f8e00ff */
[----:B---3--:R-:W-:-:S11]  /*46a0*/  MOV R3, UR5 ;  /* 0x0000000500037c02 */ /* 0x008fd60008000f00 */
[----:B------:R1:W-:Y:S04]  /*46b0*/  @P0 ATOMS.AND RZ, [UR6+0x14], R3 ;  /* 0x00001403ffff098c */ /* 0x0003e8000a800006 */
[----:B------:R1:W-:Y:S01]  /*46c0*/  @P0 ATOMS.AND RZ, [UR6+0x18], R2 ;  /* 0x00001802ffff098c */ /* 0x0003e2000a800006 */
[----:B------:R-:W-:Y:S05]  /*46d0*/  BRA `(.L_x_94) ;  /* 0x0000000000147947 */ /* 0x000fea0003800000 */
.L_x_93:
[----:B------:R-:W-:Y:S02]  /*46e0*/  MOV R2, 0x4700 ;  /* 0x0000470000027802 */ /* 0x000fe40000000f00 */
[----:B---345:R-:W-:Y:S05]  /*46f0*/  CALL.REL.NOINC `($__internal_0_$__cuda_sm10x_tcgen05_guardrail_trap_col_being_dealloced_not_returned_by_alloc) ;  /* 0x0000005400f07944 */ /* 0x038fea0003c00000 */
[----:B------:R-:W-:Y:S05]  /*4700*/  BRA `(.L_x_94) ;  /* 0x0000000000087947 */ /* 0x000fea0003800000 */
.L_x_92:
[----:B------:R-:W-:Y:S02]  /*4710*/  MOV R2, 0x4730 ;  /* 0x0000473000027802 */ /* 0x000fe40000000f00 */
[----:B---345:R-:W-:Y:S05]  /*4720*/  CALL.REL.NOINC `($__internal_2_$__cuda_sm10x_tcgen05_guardrail_trap_unallocated_columns_being_dealloced) ;  /* 0x0000005400fc7944 */ /* 0x038fea0003c00000 */
.L_x_94:
[----:B------:R-:W-:Y:S01]  /*4730*/  NOP ;  /* 0x0000000000007918 */ /* 0x000fe20000000000 */
[----:B----4-:R-:W-:Y:S05]  /*4740*/  EXIT ;  /* 0x000000000000794d */ /* 0x010fea0003800000 */
.L_x_65:
[----:B------:R-:W-:-:S09]  /*4750*/  UISETP.NE.OR UP5, UPT, UR10, 0x3, !UP5 ;  /* 0x000000030a00788c */ /* 0x000fd2000efa5670 */
[----:B------:R-:W-:Y:S05]  /*4760*/  BRA.U UP5, `(.L_x_95) ;  /* 0x0000001105787547 */ /* 0x000fea000b800000 */
[----:B------:R-:W1:Y:S01]  /*4770*/  LDC R0, c[0x0][0xb30] ;  /* 0x0002cc00ff007b82 */ /* 0x000e620000000800 */
[----:B------:R-:W2:Y:S01]  /*4780*/  LDCU.64 UR8, c[0x0][0x888] ;  /* 0x00011100ff0877ac */ /* 0x000ea20008000a00 */
[----:B------:R-:W-:Y:S02]  /*4790*/  HFMA2 R25, -RZ, RZ, 0, 0 ;  /* 0x00000000ff197431 */ /* 0x000fe400000001ff */
[----:B-----5:R-:W-:Y:S01]  /*47a0*/  IMAD.MOV.U32 R32, RZ, RZ, 0x1 ;  /* 0x00000001ff207424 */ /* 0x020fe200078e00ff */
[----:B------:R-:W-:Y:S01]  /*47b0*/  MOV R23, 0x1000 ;  /* 0x0000100000177802 */ /* 0x000fe20000000f00 */
[----:B------:R-:W3:Y:S01]  /*47c0*/  LDCU.64 UR4, c[0x0][0x890] ;  /* 0x00011200ff0477ac */ /* 0x000ee20008000a00 */
[----:B------:R-:W-:Y:S01]  /*47d0*/  IMAD.MOV.U32 R27, RZ, RZ, RZ ;  /* 0x000000ffff1b7224 */ /* 0x000fe200078e00ff */
[----:B------:R-:W4:Y:S01]  /*47e0*/  LDC R19, c[0x0][0x370] ;  /* 0x0000dc00ff137b82 */ /* 0x000f220000000800 */
[----:B------:R-:W-:Y:S01]  /*47f0*/  UMOV UR7, 0x400 ;  /* 0x0000040000077882 */ /* 0x000fe20000000000 */
[----:B------:R-:W-:-:S02]  /*4800*/  UPLOP3.LUT UP1, UPT, UPT, UPT, UPT, 0x40, 0x4 ;  /* 0x000000000004789c */ /* 0x000fc40003f2e870 */
[----:B------:R-:W-:-:S04]  /*4810*/  ULEA UR7, UR37, UR7, 0x18 ;  /* 0x0000000725077291 */ /* 0x000fc8000f8ec0ff */
[----:B------:R-:W4:Y:S01]  /*4820*/  LDC R2, c[0x0][0xb0c] ;  /* 0x0002c300ff027b82 */ /* 0x000f220000000800 */
[----:B------:R-:W-:Y:S02]  /*4830*/  UIADD3 UR13, UPT, UPT, UR7, 0xe8, URZ ;  /* 0x000000e8070d7890 */ /* 0x000fe4000fffe0ff */
[----:B--2---:R-:W-:Y:S02]  /*4840*/  UISETP.NE.U32.AND UP3, UPT, UR8, URZ, UPT ;  /* 0x000000ff0800728c */ /* 0x004fe4000bf65070 */
[----:B------:R-:W-:Y:S02]  /*4850*/  UIADD3 UR41, UPT, UPT, UR7, 0xd0, URZ ;  /* 0x000000d007297890 */ /* 0x000fe4000fffe0ff */
[----:B---3--:R-:W-:Y:S01]  /*4860*/  UISETP.NE.U32.AND UP4, UPT, UR4, URZ, UPT ;  /* 0x000000ff0400728c */ /* 0x008fe2000bf85070 */
[----:B------:R-:W2:Y:S01]  /*4870*/  LDC R18, c[0x0][0xb20] ;  /* 0x0002c800ff127b82 */ /* 0x000ea20000000800 */
[----:B-1----:R-:W-:Y:S01]  /*4880*/  ISETP.NE.AND P1, PT, R0, 0x1, PT ;  /* 0x000000010000780c */ /* 0x002fe20003f25270 */
[----:B------:R-:W-:-:S02]  /*4890*/  UISETP.NE.AND.EX UP3, UPT, UR9, URZ, UPT, UP3 ;  /* 0x000000ff0900728c */ /* 0x000fc4000bf65330 */
[----:B------:R-:W-:Y:S02]  /*48a0*/  UIADD3 UR33, UPT, UPT, UR7, 0xd8, URZ ;  /* 0x000000d807217890 */ /* 0x000fe4000fffe0ff */
[----:B------:R-:W-:Y:S02]  /*48b0*/  UIADD3 UR25, UPT, UPT, UR7, 0xe0, URZ ;  /* 0x000000e007197890 */ /* 0x000fe4000fffe0ff */
[----:B------:R-:W1:Y:S01]  /*48c0*/  LDC.64 R36, c[0x0][0x348] ;  /* 0x0000d200ff247b82 */ /* 0x000e620000000a00 */
[----:B------:R-:W-:Y:S02]  /*48d0*/  UPRMT UR13, UR37, 0x654, UR13 ;  /* 0x00000654250d7896 */ /* 0x000fe4000800000d */
[----:B------:R-:W-:-:S05]  /*48e0*/  UISETP.NE.AND.EX UP4, UPT, UR5, URZ, UPT, UP4 ;  /* 0x000000ff0500728c */ /* 0x000fca000bf85340 */
[----:B------:R-:W3:Y:S08]  /*48f0*/  LDC.64 R16, c[0x0][0xb10] ;  /* 0x0002c400ff107b82 */ /* 0x000ef00000000a00 */
[----:B------:R-:W1:Y:S08]  /*4900*/  LDC.64 R6, c[0x0][0xb18] ;  /* 0x0002c600ff067b82 */ /* 0x000e700000000a00 */
[----:B------:R-:W1:Y:S08]  /*4910*/  LDC.64 R4, c[0x0][0xb28] ;  /* 0x0002ca00ff047b82 */ /* 0x000e700000000a00 */
[----:B--2-4-:R-:W1:Y:S02]  /*4920*/  LDC R22, c[0x0][0x374] ;  /* 0x0000dd00ff167b82 */ /* 0x014e640000000800 */
.L_x_106:
[----:B------:R-:W-:Y:S02]  /*4930*/  LEA R0, R27, UR7, 0x3 ;  /* 0x000000071b007c11 */ /* 0x000fe4000f8e18ff */
[----:B------:R-:W-:Y:S02]  /*4940*/  SHF.L.U32 R3, R25, 0x1f, RZ ;  /* 0x0000001f19037819 */ /* 0x000fe400000006ff */
[----:B------:R-:W-:Y:S02]  /*4950*/  LEA R28, R27, UR7, 0x4 ;  /* 0x000000071b1c7c11 */ /* 0x000fe4000f8e20ff */
[----:B--2---:R-:W2:Y:S02]  /*4960*/  SYNCS.PHASECHK.TRANS64.TRYWAIT P0, [R0+URZ+0x120], R3 ;  /* 0x00012003000075a7 */ /* 0x004ea400080011ff */
[----:B--2---:R-:W-:Y:S05]  /*4970*/  @!P0 BRA `(.L_x_96) ;  /* 0x0000005000008947 */ /* 0x004fea0003800000 */
.L_x_207:
[----:B------:R-:W-:Y:S01]  /*4980*/  ISETP.GE.AND P0, PT, R26, 0x1, PT ;  /* 0x000000011a00780c */ /* 0x000fe20003f06270 */
[----:B------:R-:W4:Y:S01]  /*4990*/  LDS.128 R28, [R28+0x1b0] ;  /* 0x0001b0001c1c7984 */ /* 0x000f220000000c00 */
[----:B--2---:R-:W-:Y:S01]  /*49a0*/  VIADD R0, R0, 0x130 ;  /* 0x0000013000007836 */ /* 0x004fe20000000000 */
[----:B------:R-:W-:Y:S01]  /*49b0*/  @!PT LDS RZ, [RZ] ;  /* 0x00000000fffff984 */ /* 0x000fe20000000800 */
[----:B------:R-:W-:Y:S01]  /*49c0*/  @!PT LDS RZ, [RZ] ;  /* 0x00000000fffff984 */ /* 0x000fe20000000800 */
[----:B------:R-:W-:Y:S01]  /*49d0*/  @!PT LDS RZ, [RZ] ;  /* 0x00000000fffff984 */ /* 0x000fe20000000800 */
[----:B------:R-:W-:Y:S01]  /*49e0*/  @!PT LDS RZ, [RZ] ;  /* 0x00000000fffff984 */ /* 0x000fe20000000800 */
[----:B------:R2:W-:Y:S06]  /*49f0*/  MEMBAR.ALL.CTA ;  /* 0x0000000000007992 */ /* 0x0005ec0000008000 */
[----:B--2---:R-:W2:Y:S01]  /*4a00*/  FENCE.VIEW.ASYNC.S ;  /* 0x00000000000073c6 */ /* 0x004ea20000000000 */
[----:B------:R-:W-:Y:S04]  /*4a10*/  PRMT R0, RZ, 0x654, R0 ;  /* 0x00000654ff007816 */ /* 0x000fe80000000000 */
[----:B--2---:R2:W-:Y:S01]  /*4a20*/  SYNCS.ARRIVE.TRANS64.RED.A1T0 RZ, [R0+URZ], RZ ;  /* 0x000000ff00ff79a7 */ /* 0x0045e200081004ff */
[----:B----4-:R-:W-:Y:S11]  /*4a30*/  LOP3.LUT P3, RZ, R30, 0x1, RZ, 0xc0, !PT ;  /* 0x000000011eff7812 */ /* 0x010ff6000786c0ff */
[----:B------:R-:W-:Y:S02]  /*4a40*/  @!UPT UIADD3 URZ, UPT, UPT, URZ, URZ, URZ ;  /* 0x000000fffffff290 */ /* 0x000fe4000fffe0ff */
[----:B------:R-:W-:Y:S02]  /*4a50*/  @P3 MOV R13, R28 ;  /* 0x0000001c000d3202 */ /* 0x000fe40000000f00 */
[----:B------:R-:W-:Y:S01]  /*4a60*/  @P3 LOP3.LUT R8, R29, 0xffff, RZ, 0xc0, !PT ;  /* 0x0000ffff1d083812 */ /* 0x000fe200078ec0ff */
[----:B--2---:R-:W-:Y:S06]  /*4a70*/  @!P0 BRA `(.L_x_97) ;  /* 0x0000000000a48947 */ /* 0x004fec0003800000 */
[----:B-1----:R-:W-:Y:S01]  /*4a80*/  IMAD.HI.U32 R33, R22, R7, RZ ;  /* 0x0000000716217227 */ /* 0x002fe200078e00ff */
[----:B------:R-:W-:Y:S02]  /*4a90*/  ISETP.NE.AND P0, PT, R6, 0x1, PT ;  /* 0x000000010600780c */ /* 0x000fe40003f05270 */
[----:B------:R-:W-:Y:S01]  /*4aa0*/  ISETP.NE.AND P2, PT, R26, 0x1, PT ;  /* 0x000000011a00780c */ /* 0x000fe20003f45270 */
[----:B---3--:R-:W-:Y:S01]  /*4ab0*/  IMAD.HI.U32 R34, R19, R16, RZ ;  /* 0x0000001013227227 */ /* 0x008fe200078e00ff */
[----:B------:R-:W-:Y:S02]  /*4ac0*/  SHF.R.U32.HI R33, RZ, R18, R33 ;  /* 0x00000012ff217219 */ /* 0x000fe40000011621 */
[----:B------:R-:W-:Y:S01]  /*4ad0*/  ISETP.NE.AND P4, PT, R2, 0x1, PT ;  /* 0x000000010200780c */ /* 0x000fe20003f85270 */
[----:B------:R-:W-:Y:S01]  /*4ae0*/  IMAD.HI.U32 R38, R13, R16, RZ ;  /* 0x000000100d267227 */ /* 0x000fe200078e00ff */
[----:B------:R-:W-:Y:S02]  /*4af0*/  SHF.R.U32.HI R34, RZ, R17, R34 ;  /* 0x00000011ff227219 */ /* 0x000fe40000011622 */
[----:B------:R-:W-:Y:S01]  /*4b00*/  SEL R3, R22, R33, !P0 ;  /* 0x0000002116037207 */ /* 0x000fe20004000000 */
[C---:B------:R-:W-:Y:S01]  /*4b10*/  IMAD.HI.U32 R33, R8.reuse, R7, RZ ;  /* 0x0000000708217227 */ /* 0x040fe200078e00ff */
[----:B------:R-:W-:Y:S02]  /*4b20*/  SEL R11, R19, R34, !P4 ;  /* 0x00000022130b7207 */ /* 0x000fe40006000000 */
[----:B------:R-:W-:Y:S01]  /*4b30*/  SHF.R.U32.HI R38, RZ, R17, R38 ;  /* 0x00000011ff267219 */ /* 0x000fe20000011626 */
[----:B------:R-:W-:Y:S01]  /*4b40*/  IMAD.HI.U32 R40, R3, R4, RZ ;  /* 0x0000000403287227 */ /* 0x000fe200078e00ff */
[----:B------:R-:W-:Y:S03]  /*4b50*/  SHF.R.U32.HI R33, RZ, R18, R33 ;  /* 0x00000012ff217219 */ /* 0x000fe60000011621 */
[----:B------:R-:W-:Y:S01]  /*4b60*/  IMAD.HI.U32 R34, R11, R4, RZ ;  /* 0x000000040b227227 */ /* 0x000fe200078e00ff */
[----:B------:R-:W-:Y:S02]  /*4b70*/  @P2 SHF.R.U32.HI R3, RZ, R5, R40 ;  /* 0x00000005ff032219 */ /* 0x000fe40000011628 */
[----:B------:R-:W-:Y:S02]  /*4b80*/  SEL R9, R8, R33, !P0 ;  /* 0x0000002108097207 */ /* 0x000fe40004000000 */
[----:B------:R-:W-:Y:S01]  /*4b90*/  @P2 SHF.R.U32.HI R11, RZ, R5, R34 ;  /* 0x00000005ff0b2219 */ /* 0x000fe20000011622 */
[C---:B------:R-:W-:Y:S01]  /*4ba0*/  IMAD R10, R26.reuse, R3, RZ ;  /* 0x000000031a0a7224 */ /* 0x040fe200078e02ff */
[----:B------:R-:W-:Y:S01]  /*4bb0*/  SEL R3, R13, R38, !P4 ;  /* 0x000000260d037207 */ /* 0x000fe20006000000 */
[C---:B------:R-:W-:Y:S03]  /*4bc0*/  IMAD.HI.U32 R14, R9.reuse, R4, RZ ;  /* 0x00000004090e7227 */ /* 0x040fe600078e00ff */
[----:B------:R-:W-:Y:S01]  /*4bd0*/  ISETP.GE.AND P0, PT, R9, R10, PT ;  /* 0x0000000a0900720c */ /* 0x000fe20003f06270 */
[C---:B------:R-:W-:Y:S01]  /*4be0*/  IMAD R12, R26.reuse, R11, RZ ;  /* 0x0000000b1a0c7224 */ /* 0x040fe200078e02ff */
[-C--:B------:R-:W-:Y:S04]  /*4bf0*/  SHF.R.U32.HI R14, RZ, R5.reuse, R14 ;  /* 0x00000005ff0e7219 */ /* 0x080fe8000001160e */
[----:B------:R-:W-:Y:S02]  /*4c00*/  ISETP.GE.OR P0, PT, R3, R12, P0 ;  /* 0x0000000c0300720c */ /* 0x000fe40000706670 */
[----:B------:R-:W-:Y:S05]  /*4c10*/  SEL R15, R9, R14, !P2 ;  /* 0x0000000e090f7207 */ /* 0x000fea0005000000 */
[----:B------:R-:W-:Y:S04]  /*4c20*/  IMAD.MOV R14, RZ, RZ, -R15 ;  /* 0x000000ffff0e7224 */ /* 0x000fe800078e0a0f */
[----:B------:R-:W-:Y:S02]  /*4c30*/  IMAD R14, R26, R14, R9 ;  /* 0x0000000e1a0e7224 */ /* 0x000fe400078e0209 */
[C---:B------:R-:W-:Y:S05]  /*4c40*/  @!P0 IMAD.HI.U32 R10, R3.reuse, R4, RZ ;  /* 0x00000004030a8227 */ /* 0x040fea00078e00ff */
[----:B------:R-:W-:Y:S04]  /*4c50*/  @!P0 SHF.R.U32.HI R10, RZ, R5, R10 ;  /* 0x00000005ff0a8219 */ /* 0x000fe8000001160a */
[----:B------:R-:W-:Y:S01]  /*4c60*/  @!P0 SEL R0, R3, R10, !P2 ;  /* 0x0000000a03008207 */ /* 0x000fe20005000000 */
[----:B------:R-:W-:Y:S03]  /*4c70*/  IMAD.MOV R10, RZ, RZ, -R3 ;  /* 0x000000ffff0a7224 */ /* 0x000fe600078e0a03 */
[----:B------:R-:W-:Y:S01]  /*4c80*/  @!P0 IADD3 R15, PT, PT, R15, -R0, RZ ;  /* 0x800000000f0f8210 */ /* 0x000fe20007ffe0ff */
[----:B------:R-:W-:Y:S01]  /*4c90*/  @!P0 IMAD R0, R11, R14, R0 ;  /* 0x0000000e0b008224 */ /* 0x000fe200078e0200 */
[----:B------:R-:W-:Y:S01]  /*4ca0*/  IADD3 R11, PT, PT, -R9, RZ, RZ ;  /* 0x000000ff090b7210 */ /* 0x000fe20007ffe1ff */
[----:B------:R-:W-:Y:S02]  /*4cb0*/  IMAD R13, R2, R10, R13 ;  /* 0x0000000a020d7224 */ /* 0x000fe400078e020d */
[----:B------:R-:W-:Y:S02]  /*4cc0*/  @!P0 IMAD R9, R15, R26, R3 ;  /* 0x0000001a0f098224 */ /* 0x000fe400078e0203 */
[----:B------:R-:W-:Y:S02]  /*4cd0*/  @!P0 IMAD.MOV.U32 R3, RZ, RZ, R0 ;  /* 0x000000ffff038224 */ /* 0x000fe400078e0000 */
[----:B------:R-:W-:Y:S02]  /*4ce0*/  IMAD R8, R6, R11, R8 ;  /* 0x0000000b06087224 */ /* 0x000fe400078e0208 */
[----:B------:R-:W-:Y:S02]  /*4cf0*/  IMAD R13, R3, R2, R13 ;  /* 0x00000002030d7224 */ /* 0x000fe400078e020d */
[----:B------:R-:W-:Y:S02]  /*4d00*/  IMAD R8, R9, R6, R8 ;  /* 0x0000000609087224 */ /* 0x000fe400078e0208 */
.L_x_97:
[----:B------:R-:W-:Y:S05]  /*4d10*/  BRA.U UP1, `(.L_x_98) ;  /* 0x0000000101107547 */ /* 0x000fea000b800000 */
[----:B------:R-:W-:Y:S04]  /*4d20*/  MOV R0, UR6 ;  /* 0x0000000600007c02 */ /* 0x000fe80008000f00 */
[----:B------:R-:W-:Y:S04]  /*4d30*/  SHF.L.U32 R3, R0, 0x1f, RZ ;  /* 0x0000001f00037819 */ /* 0x000fe800000006ff */
[----:B------:R-:W2:Y:S02]  /*4d40*/  SYNCS.PHASECHK.TRANS64.TRYWAIT P0, [UR7+0x118], R3 ;  /* 0x00011803ff0075a7 */ /* 0x000ea40008001107 */
[----:B--2---:R-:W-:Y:S05]  /*4d50*/  @!P0 BRA `(.L_x_99) ;  /* 0x0000004c001c8947 */ /* 0x004fea0003800000 */
.L_x_98:
[----:B------:R-:W-:Y:S02]  /*4d60*/  R2UR UR42, R20 ;  /* 0x00000000142a72ca */ /* 0x000fe400000e0000 */
[----:B------:R-:W-:Y:S02]  /*4d70*/  R2UR UR43, R21 ;  /* 0x00000000152b72ca */ /* 0x000fe400000e0000 */
[----:B------:R-:W-:Y:S02]  /*4d80*/  ISETP.NE.U32.AND P2, PT, RZ, UR4, PT ;  /* 0x00000004ff007c0c */ /* 0x000fe4000bf45070 */
[----:B------:R-:W-:Y:S02]  /*4d90*/  SHF.L.U32 R12, R32, 0x1f, RZ ;  /* 0x0000001f200c7819 */ /* 0x000fe400000006ff */
[----:B------:R-:W-:Y:S05]  /*4da0*/  ISETP.NE.AND.EX P2, PT, RZ, UR5, PT, P2 ;  /* 0x00000005ff007c0c */ /* 0x000fea000bf45320 */
[----:B------:R-:W-:Y:S02]  /*4db0*/  USHF.L.U32 UR42, UR42, 0x7, URZ ;  /* 0x000000072a2a7899 */ /* 0x000fe400080006ff */
[----:B------:R-:W-:Y:S01]  /*4dc0*/  USHF.L.U32 UR43, UR43, 0x6, URZ ;  /* 0x000000062b2b7899 */ /* 0x000fe200080006ff */
[----:B------:R-:W-:Y:S11]  /*4dd0*/  BRA.U !UP4, `(.L_x_100) ;  /* 0x000000010c347547 */ /* 0x000ff6000b800000 */
[----:B------:R-:W-:Y:S01]  /*4de0*/  UPLOP3.LUT UP0, UPT, UPT, UPT, UP3, 0x80, 0x8 ;  /* 0x000000000008789c */ /* 0x000fe20003f0f030 */
[----:B--2---:R-:W-:Y:S02]  /*4df0*/  HFMA2 R0, -RZ, RZ, 0, 5.9604644775390625e-08 ;  /* 0x00000001ff007431 */ /* 0x004fe400000001ff */
[----:B------:R-:W-:Y:S03]  /*4e00*/  IMAD.MOV.U32 R59, RZ, RZ, 0x1 ;  /* 0x00000001ff3b7424 */ /* 0x000fe600078e00ff */
[----:B------:R-:W-:Y:S05]  /*4e10*/  PLOP3.LUT P0, PT, PT, PT, UP0, 0x80, 0x8 ;  /* 0x000000000008781c */ /* 0x000fea0003f0f008 */
[----:B------:R-:W2:Y:S01]  /*4e20*/  @UP0 LDCU.64 UR10, c[0x0][0x888] ;  /* 0x00011100ff0a07ac */ /* 0x000ea20008000a00 */
[----:B------:R-:W-:Y:S07]  /*4e30*/  @UP0 UIMAD UR8, UR36, UR4, URZ ;  /* 0x00000004240802a4 */ /* 0x000fee000f8e02ff */
[----:B------:R-:W-:Y:S01]  /*4e40*/  @!P0 PRMT R59, R0, 0x7610, R59 ;  /* 0x00007610003b8816 */ /* 0x000fe2000000003b */
[----:B--2---:R-:W-:Y:S03]  /*4e50*/  @UP0 UIMAD.WIDE UR10, UR8, 0x4, UR10 ;  /* 0x00000004080a08a5 */ /* 0x004fe6000f8e020a */
[----:B------:R-:W2:Y:S03]  /*4e60*/  @!UP0 LDCU UR8, c[0x0][0x880] ;  /* 0x00011000ff0887ac */ /* 0x000ea60008000800 */
[----:B------:R-:W-:Y:S01]  /*4e70*/  IMAD.U32 R10, RZ, RZ, UR10 ;  /* 0x0000000aff0a7e24 */ /* 0x000fe2000f8e00ff */
[----:B------:R-:W-:Y:S05]  /*4e80*/  MOV R11, UR11 ;  /* 0x0000000b000b7c02 */ /* 0x000fea0008000f00 */
[----:B------:R4:W5:Y:S02]  /*4e90*/  @P0 LDG.E R35, desc[UR46][R10.64] ;  /* 0x0000002e0a230981 */ /* 0x000964000c1e1900 */
[----:B--2-4-:R-:W-:Y:S07]  /*4ea0*/  @!P0 IMAD.U32 R35, RZ, RZ, UR8 ;  /* 0x00000008ff238e24 */ /* 0x014fee000f8e00ff */
.L_x_100:
[----:B-----5:R-:W-:Y:S01]  /*4eb0*/  @!P2 FSETP.EQ.AND P0, PT, R35, RZ, PT ;  /* 0x000000ff2300a20b */ /* 0x020fe20003f02000 */
[----:B------:R-:W-:Y:S01]  /*4ec0*/  @!UPT UIADD3 URZ, UPT, UPT, URZ, URZ, URZ ;  /* 0x000000fffffff290 */ /* 0x000fe2000fffe0ff */
[----:B------:R-:W-:Y:S11]  /*4ed0*/  @!P2 BRA `(.L_x_101) ;  /* 0x000000000014a947 */ /* 0x000ff60003800000 */
[----:B------:R-:W-:Y:S02]  /*4ee0*/  LOP3.LUT P2, RZ, R59, 0xff, RZ, 0xc0, !PT ;  /* 0x000000ff3bff7812 */ /* 0x000fe4000784c0ff */
[----:B------:R-:W-:Y:S04]  /*4ef0*/  PLOP3.LUT P0, PT, PT, PT, UP0, 0x80, 0x8 ;  /* 0x000000000008781c */ /* 0x000fe80003f0f008 */
[----:B------:R-:W-:Y:S07]  /*4f00*/  PLOP3.LUT P0, PT, P0, PT, PT, 0x8, 0x80 ;  /* 0x000000000080781c */ /* 0x000fee000070e170 */
[----:B------:R-:W-:Y:S11]  /*4f10*/  @P2 FSETP.EQ.AND P0, PT, R35, RZ, PT ;  /* 0x000000ff2300220b */ /* 0x000ff60003f02000 */
[----:B------:R-:W-:Y:S02]  /*4f20*/  @!UPT UIADD3 URZ, UPT, UPT, URZ, URZ, URZ ;  /* 0x000000fffffff290 */ /* 0x000fe4000fffe0ff */
.L_x_101:
[----:B------:R-:W4:Y:S01]  /*4f30*/  SYNCS.PHASECHK.TRANS64.TRYWAIT P2, [UR7+0xf0], R12 ;  /* 0x0000f00cff0075a7 */ /* 0x000f220008041107 */
[----:B------:R-:W-:Y:S04]  /*4f40*/  ELECT P4, URZ, PT ;  /* 0x0000000000ff782f */ /* 0x000fe80003880000 */
[----:B------:R-:W-:Y:S11]  /*4f50*/  PLOP3.LUT P4, PT, P0, P4, PT, 0xf2, 0x2f ;  /* 0x00000000002f781c */ /* 0x000ff60000789e72 */
[----:B------:R-:W-:Y:S02]  /*4f60*/  @!UPT UIADD3 URZ, UPT, UPT, URZ, URZ, URZ ;  /* 0x000000fffffff290 */ /* 0x000fe4000fffe0ff */
[----:B-1----:R-:W-:Y:S05]  /*4f70*/  @!P4 IADD3 R9, P0, PT, R36, 0x580, RZ ;  /* 0x000005802409c810 */ /* 0x002fea0007f1e0ff */
[----:B--2---:R-:W-:Y:S01]  /*4f80*/  @!P4 IMAD.X R0, RZ, RZ, R37, P0 ;  /* 0x000000ffff00c224 */ /* 0x004fe200000e0625 */
[----:B----4-:R-:W-:Y:S07]  /*4f90*/  @!P2 BRA `(.L_x_102) ;  /* 0x0000004800a4a947 */ /* 0x010fee0003800000 */
.L_x_210:
[----:B------:R-:W-:Y:S01]  /*4fa0*/  @!P4 R2UR UR9, R9 ;  /* 0x000000000909c2ca */ /* 0x000fe200000e0000 */
[----:B------:R-:W-:Y:S01]  /*4fb0*/  VOTEU.ALL UP1, P4 ;  /* 0x0000000000ff7886 */ /* 0x000fe20002020000 */
[----:B------:R-:W-:Y:S01]  /*4fc0*/  @!P4 R2UR UR8, R0 ;  /* 0x000000000008c2ca */ /* 0x000fe200000e0000 */
[----:B------:R-:W-:Y:S01]  /*4fd0*/  VOTEU.ALL UP2, P4 ;  /* 0x0000000000ff7886 */ /* 0x000fe20002040000 */
[----:B------:R-:W-:Y:S01]  /*4fe0*/  UMOV UR16, 0x0 ;  /* 0x0000000000107882 */ /* 0x000fe20000000000 */
[----:B------:R-:W-:Y:S01]  /*4ff0*/  UMOV UR17, 0x10000000 ;  /* 0x1000000000117882 */ /* 0x000fe20000000000 */
[----:B------:R-:W-:Y:S01]  /*5000*/  @!UP1 UIADD3 UR40, UPT, UPT, UR7, 0x200, URZ ;  /* 0x0000020007289890 */ /* 0x000fe2000fffe0ff */
[----:B------:R-:W-:Y:S01]  /*5010*/  @!P4 IMAD.MOV.U32 R0, RZ, RZ, 0x1000 ;  /* 0x00001000ff00c424 */ /* 0x000fe200078e00ff */
[----:B------:R-:W-:Y:S01]  /*5020*/  UMOV UR44, UR36 ;  /* 0x00000024002c7c82 */ /* 0x000fe20008000000 */
[----:B------:R-:W-:Y:S01]  /*5030*/  @!UP1 UIADD3 UR10, UPT, UPT, UR42, 0x40, URZ ;  /* 0x000000402a0a9890 */ /* 0x000fe2000fffe0ff */
[----:B------:R-:W-:Y:S01]  /*5040*/  @!P4 IADD3 R9, P0, PT, R36, 0x580, RZ ;  /* 0x000005802409c810 */ /* 0x000fe20007f1e0ff */
[----:B------:R-:W-:Y:S01]  /*5050*/  UMOV UR11, UR43 ;  /* 0x0000002b000b7c82 */ /* 0x000fe20008000000 */
[----:B------:R-:W-:Y:S01]  /*5060*/  UMOV UR12, UR36 ;  /* 0x00000024000c7c82 */ /* 0x000fe20008000000 */
[----:B------:R-:W-:Y:S01]  /*5070*/  IMAD.U32 R10, RZ, RZ, UR9 ;  /* 0x00000009ff0a7e24 */ /* 0x000fe2000f8e00ff */
[----:B------:R-:W-:Y:S01]  /*5080*/  UMOV UR9, UR41 ;  /* 0x0000002900097c82 */ /* 0x000fe20008000000 */
[----:B------:R-:W-:Y:S01]  /*5090*/  IMAD.U32 R11, RZ, RZ, UR8 ;  /* 0x00000008ff0b7e24 */ /* 0x000fe2000f8e00ff */
[----:B------:R-:W-:Y:S02]  /*50a0*/  @!UP1 UIADD3 UR8, UPT, UPT, UR7, 0xa00, URZ ;  /* 0x00000a0007089890 */ /* 0x000fe4000fffe0ff */
[----:B------:R-:W-:Y:S01]  /*50b0*/  @!P4 R2UR UR18, R10 ;  /* 0x000000000a12c2ca */ /* 0x000fe200000e0000 */
[----:B------:R-:W-:Y:S01]  /*50c0*/  VOTEU.ALL UP1, P4 ;  /* 0x0000000000ff7886 */ /* 0x000fe20002020000 */
[----:B------:R-:W-:Y:S01]  /*50d0*/  @!P4 R2UR UR19, R11 ;  /* 0x000000000b13c2ca */ /* 0x000fe200000e0000 */
[----:B------:R-:W-:Y:S11]  /*50e0*/  UPRMT UR14, UR37, 0x654, UR41 ;  /* 0x00000654250e7896 */ /* 0x000ff60008000029 */
[----:B------:R-:W-:Y:S01]  /*50f0*/  @!UPT UIADD3 URZ, UPT, UPT, URZ, URZ, URZ ;  /* 0x000000fffffff290 */ /* 0x000fe2000fffe0ff */
[----:B------:R2:W-:Y:S01]  /*5100*/  @!UP2 UTMALDG.3D [UR40], [UR18], desc[UR16] ;  /* 0x000010281200a5b4 */ /* 0x0005e20008011000 */
[----:B------:R2:W-:Y:S01]  /*5110*/  @!UP1 UTMALDG.3D [UR8], [UR18], desc[UR16] ;  /* 0x00001008120095b4 */ /* 0x0005e20008011000 */
[----:B------:R4:W-:Y:S01]  /*5120*/  @!P4 SYNCS.ARRIVE.TRANS64.RED.A0TR RZ, [UR7+0xd0], R0 ;  /* 0x0000d000ffffc9a7 */ /* 0x0009e20008300407 */
[----:B------:R-:W-:Y:S01]  /*5130*/  SYNCS.ARRIVE.TRANS64.RED.A1T0 RZ, [UR14], RZ ;  /* 0x000000ffffff79a7 */ /* 0x000fe2000810040e */
[----:B----4-:R-:W-:Y:S01]  /*5140*/  @!P4 IMAD.X R0, RZ, RZ, R37, P0 ;  /* 0x000000ffff00c224 */ /* 0x010fe200000e0625 */
[----:B------:R-:W4:Y:S02]  /*5150*/  SYNCS.PHASECHK.TRANS64.TRYWAIT P2, [UR7+0xf8], R12 ;  /* 0x0000f80cff0075a7 */ /* 0x000f240008041107 */
[----:B--2-4-:R-:W-:Y:S05]  /*5160*/  @!P2 BRA `(.L_x_103) ;  /* 0x000000480048a947 */ /* 0x014fea0003800000 */
.L_x_212:
        /* <DEDUP_REMOVED lines=8> */
[----:B------:R-:W-:Y:S01]  /*51f0*/  @!UP1 UIADD3 UR32, UPT, UPT, UR7, 0x1200, URZ ;  /* 0x0000120007209890 */ /* 0x000fe2000fffe0ff */
[----:B------:R-:W-:Y:S01]  /*5200*/  @!P4 IADD3 R21, P0, PT, R36, 0x580, RZ ;  /* 0x000005802415c810 */ /* 0x000fe20007f1e0ff */
[----:B------:R-:W-:Y:S01]  /*5210*/  UMOV UR35, UR43 ;  /* 0x0000002b00237c82 */ /* 0x000fe20008000000 */
[----:B------:R-:W-:Y:S02]  /*5220*/  @!UP1 UIADD3 UR10, UPT, UPT, UR42, 0x50, URZ ;  /* 0x000000502a0a9890 */ /* 0x000fe4000fffe0ff */
[----:B------:R-:W-:Y:S01]  /*5230*/  IMAD.U32 R10, RZ, RZ, UR9 ;  /* 0x00000009ff0a7e24 */ /* 0x000fe2000f8e00ff */
[----:B------:R-:W-:Y:S01]  /*5240*/  UMOV UR9, UR33 ;  /* 0x0000002100097c82 */ /* 0x000fe20008000000 */
[----:B------:R-:W-:Y:S01]  /*5250*/  IMAD.U32 R11, RZ, RZ, UR8 ;  /* 0x00000008ff0b7e24 */ /* 0x000fe2000f8e00ff */
[----:B------:R-:W-:Y:S01]  /*5260*/  @!UP1 UIADD3 UR8, UPT, UPT, UR7, 0x1a00, URZ ;  /* 0x00001a0007089890 */ /* 0x000fe2000fffe0ff */
[----:B------:R-:W-:Y:S01]  /*5270*/  @!P4 IMAD.X R20, RZ, RZ, R37, P0 ;  /* 0x000000ffff14c224 */ /* 0x000fe200000e0625 */
[----:B------:R-:W-:Y:S01]  /*5280*/  @!P4 R2UR UR18, R10 ;  /* 0x000000000a12c2ca */ /* 0x000fe200000e0000 */
[----:B------:R-:W-:Y:S01]  /*5290*/  VOTEU.ALL UP1, P4 ;  /* 0x0000000000ff7886 */ /* 0x000fe20002020000 */
[----:B------:R-:W-:Y:S01]  /*52a0*/  @!P4 R2UR UR19, R11 ;  /* 0x000000000b13c2ca */ /* 0x000fe200000e0000 */
[----:B------:R-:W-:Y:S01]  /*52b0*/  UMOV UR11, UR43 ;  /* 0x0000002b000b7c82 */ /* 0x000fe20008000000 */
[----:B------:R-:W-:Y:S01]  /*52c0*/  UMOV UR12, UR36 ;  /* 0x00000024000c7c82 */ /* 0x000fe20008000000 */
[----:B------:R-:W-:Y:S10]  /*52d0*/  UPRMT UR14, UR37, 0x654, UR33 ;  /* 0x00000654250e7896 */ /* 0x000ff40008000021 */
[----:B------:R2:W-:Y:S01]  /*52e0*/  @!UP2 UTMALDG.3D [UR32], [UR18], desc[UR16] ;  /* 0x000010201200a5b4 */ /* 0x0005e20008011000 */
[----:B------:R2:W-:Y:S01]  /*52f0*/  @!UP1 UTMALDG.3D [UR8], [UR18], desc[UR16] ;  /* 0x00001008120095b4 */ /* 0x0005e20008011000 */
[----:B------:R2:W-:Y:S01]  /*5300*/  @!P4 SYNCS.ARRIVE.TRANS64.RED.A0TR RZ, [UR7+0xd8], R0 ;  /* 0x0000d800ffffc9a7 */ /* 0x0005e20008300407 */
[----:B------:R-:W-:Y:S01]  /*5310*/  SYNCS.ARRIVE.TRANS64.RED.A1T0 RZ, [UR14], RZ ;  /* 0x000000ffffff79a7 */ /* 0x000fe2000810040e */
[----:B------:R-:W4:Y:S02]  /*5320*/  SYNCS.PHASECHK.TRANS64.TRYWAIT P2, [UR7+0x100], R12 ;  /* 0x0001000cff0075a7 */ /* 0x000f240008041107 */
[----:B--2-4-:R-:W-:Y:S05]  /*5330*/  @!P2 BRA `(.L_x_104) ;  /* 0x0000004400eca947 */ /* 0x014fea0003800000 */
.L_x_214:
[----:B------:R-:W2:Y:S01]  /*5340*/  LDC.64 R14, c[0x0][0xb10] ;  /* 0x0002c400ff0e7b82 */ /* 0x000ea20000000a00 */
[----:B------:R-:W-:Y:S01]  /*5350*/  @!P4 R2UR UR9, R21 ;  /* 0x000000001509c2ca */ /* 0x000fe200000e0000 */
[----:B------:R-:W-:Y:S01]  /*5360*/  VOTEU.ALL UP1, P4 ;  /* 0x0000000000ff7886 */ /* 0x000fe20002020000 */
[----:B------:R-:W-:Y:S01]  /*5370*/  @!P4 R2UR UR8, R20 ;  /* 0x000000001408c2ca */ /* 0x000fe200000e0000 */
[----:B------:R-:W-:Y:S01]  /*5380*/  VOTEU.ALL UP2, P4 ;  /* 0x0000000000ff7886 */ /* 0x000fe20002040000 */
[----:B------:R-:W-:Y:S03]  /*5390*/  UMOV UR16, 0x0 ;  /* 0x0000000000107882 */ /* 0x000fe60000000000 */
[----:B------:R-:W4:Y:S01]  /*53a0*/  LDC.64 R10, c[0x0][0xb18] ;  /* 0x0002c600ff0a7b82 */ /* 0x000f220000000a00 */
[----:B------:R-:W-:Y:S01]  /*53b0*/  @!UP1 UIADD3 UR26, UPT, UPT, UR42, 0x20, URZ ;  /* 0x000000202a1a9890 */ /* 0x000fe2000fffe0ff */
[----:B------:R-:W-:Y:S01]  /*53c0*/  @P3 SHF.R.U32.HI R24, RZ, 0x10, R29 ;  /* 0x00000010ff183819 */ /* 0x000fe2000001161d */
[----:B------:R-:W-:Y:S01]  /*53d0*/  @!UP1 UIADD3 UR24, UPT, UPT, UR7, 0x2200, URZ ;  /* 0x0000220007189890 */ /* 0x000fe2000fffe0ff */
[----:B------:R-:W-:Y:S01]  /*53e0*/  VIADD R27, R27, 0x1 ;  /* 0x000000011b1b7836 */ /* 0x000fe20000000000 */
[----:B------:R-:W-:Y:S03]  /*53f0*/  UMOV UR17, 0x10000000 ;  /* 0x1000000000117882 */ /* 0x000fe60000000000 */
[----:B------:R-:W5:Y:S01]  /*5400*/  @!P1 LDC R0, c[0x0][0xb20] ;  /* 0x0002c800ff009b82 */ /* 0x000f620000000800 */
[----:B------:R-:W-:Y:S01]  /*5410*/  UMOV UR27, UR43 ;  /* 0x0000002b001b7c82 */ /* 0x000fe20008000000 */
[----:B------:R-:W-:Y:S01]  /*5420*/  IMAD.U32 R20, RZ, RZ, UR9 ;  /* 0x00000009ff147e24 */ /* 0x000fe2000f8e00ff */
[----:B------:R-:W-:Y:S05]  /*5430*/  UMOV UR28, UR36 ;  /* 0x00000024001c7c82 */ /* 0x000fea0008000000 */
[----:B-1----:R-:W1:Y:S01]  /*5440*/  @!P1 LDC R3, c[0x0][0xb0c] ;  /* 0x0002c300ff039b82 */ /* 0x002e620000000800 */
[----:B------:R-:W-:Y:S01]  /*5450*/  IMAD.U32 R21, RZ, RZ, UR8 ;  /* 0x00000008ff157e24 */ /* 0x000fe2000f8e00ff */
[----:B------:R-:W-:Y:S01]  /*5460*/  @!UP1 UIADD3 UR10, UPT, UPT, UR42, 0x60, URZ ;  /* 0x000000602a0a9890 */ /* 0x000fe2000fffe0ff */
[----:B------:R-:W-:Y:S01]  /*5470*/  @!P4 R2UR UR18, R20 ;  /* 0x000000001412c2ca */ /* 0x000fe200000e0000 */
[----:B------:R-:W-:Y:S01]  /*5480*/  @!UP1 UIADD3 UR8, UPT, UPT, UR7, 0x2a00, URZ ;  /* 0x00002a0007089890 */ /* 0x000fe2000fffe0ff */
[----:B------:R-:W-:Y:S01]  /*5490*/  @!P4 IMAD.MOV.U32 R20, RZ, RZ, 0x1000 ;  /* 0x00001000ff14c424 */ /* 0x000fe200078e00ff */
[----:B------:R-:W-:Y:S01]  /*54a0*/  @!P4 R2UR UR19, R21 ;  /* 0x000000001513c2ca */ /* 0x000fe200000e0000 */
[----:B------:R-:W-:Y:S01]  /*54b0*/  VOTEU.ALL UP1, P4 ;  /* 0x0000000000ff7886 */ /* 0x000fe20002020000 */
[----:B------:R-:W-:Y:S01]  /*54c0*/  UMOV UR9, UR25 ;  /* 0x0000001900097c82 */ /* 0x000fe20008000000 */
[----:B------:R-:W-:Y:S01]  /*54d0*/  UMOV UR11, UR43 ;  /* 0x0000002b000b7c82 */ /* 0x000fe20008000000 */
[----:B------:R-:W-:Y:S01]  /*54e0*/  UMOV UR12, UR36 ;  /* 0x00000024000c7c82 */ /* 0x000fe20008000000 */
[----:B------:R-:W-:Y:S08]  /*54f0*/  UPRMT UR14, UR37, 0x654, UR25 ;  /* 0x00000654250e7896 */ /* 0x000ff00008000019 */
[----:B------:R1:W-:Y:S02]  /*5500*/  @!UP2 UTMALDG.3D [UR24], [UR18], desc[UR16] ;  /* 0x000010181200a5b4 */ /* 0x0003e40008011000 */
[----:B-1----:R-:W-:Y:S01]  /*5510*/  @!P1 ISETP.NE.AND P2, PT, R3, 0x1, PT ;  /* 0x000000010300980c */ /* 0x002fe20003f45270 */
[C---:B--2---:R-:W-:Y:S01]  /*5520*/  @!P1 IMAD.HI.U32 R14, R13.reuse, R14, RZ ;  /* 0x0000000e0d0e9227 */ /* 0x044fe200078e00ff */
[----:B----4-:R-:W-:Y:S01]  /*5530*/  @!P1 ISETP.NE.AND P0, PT, R10, 0x1, PT ;  /* 0x000000010a00980c */ /* 0x010fe20003f05270 */
[----:B------:R1:W-:Y:S01]  /*5540*/  @!UP1 UTMALDG.3D [UR8], [UR18], desc[UR16] ;  /* 0x00001008120095b4 */ /* 0x0003e20008011000 */
[----:B------:R1:W-:Y:S01]  /*5550*/  @!P4 SYNCS.ARRIVE.TRANS64.RED.A0TR RZ, [UR7+0xe0], R20 ;  /* 0x0000e014ffffc9a7 */ /* 0x0003e20008300407 */
[C---:B------:R-:W-:Y:S01]  /*5560*/  @!P1 IMAD.HI.U32 R11, R8.reuse, R11, RZ ;  /* 0x0000000b080b9227 */ /* 0x040fe200078e00ff */
[----:B------:R-:W-:Y:S04]  /*5570*/  @!P1 SHF.R.U32.HI R14, RZ, R15, R14 ;  /* 0x0000000fff0e9219 */ /* 0x000fe8000001160e */
[----:B-----5:R-:W-:Y:S02]  /*5580*/  @!P1 SHF.R.U32.HI R9, RZ, R0, R11 ;  /* 0x00000000ff099219 */ /* 0x020fe4000001160b */
[----:B------:R-:W-:Y:S02]  /*5590*/  @!P1 SEL R14, R13, R14, !P2 ;  /* 0x0000000e0d0e9207 */ /* 0x000fe40005000000 */
[----:B------:R-:W-:Y:S05]  /*55a0*/  @!P1 SEL R9, R8, R9, !P0 ;  /* 0x0000000908099207 */ /* 0x000fea0004000000 */
[----:B------:R-:W-:Y:S01]  /*55b0*/  @!P1 IMAD.IADD R0, R9, 0x1, -R14 ;  /* 0x0000000109009824 */ /* 0x000fe200078e0a0e */
[----:B------:R-:W-:Y:S01]  /*55c0*/  SYNCS.ARRIVE.TRANS64.RED.A1T0 RZ, [UR14], RZ ;  /* 0x000000ffffff79a7 */ /* 0x000fe2000810040e */
[----:B------:R-:W-:Y:S02]  /*55d0*/  @!P1 IMAD.IADD R9, R14, 0x1, -R9 ;  /* 0x000000010e099824 */ /* 0x000fe400078e0a09 */
[----:B------:R-:W-:Y:S02]  /*55e0*/  @!P1 IMAD R13, R0, R3, R13 ;  /* 0x00000003000d9224 */ /* 0x000fe400078e020d */
[----:B------:R-:W-:Y:S01]  /*55f0*/  @!P1 IMAD R8, R9, R10, R8 ;  /* 0x0000000a09089224 */ /* 0x000fe200078e0208 */
[----:B------:R-:W2:Y:S02]  /*5600*/  SYNCS.PHASECHK.TRANS64.TRYWAIT P5, [UR7+0x108], R12 ;  /* 0x0001080cff0075a7 */ /* 0x000ea400080a1107 */
[----:B-12---:R-:W-:Y:S05]  /*5610*/  @!P5 BRA `(.L_x_105) ;  /* 0x00000044004cd947 */ /* 0x006fea0003800000 */
.L_x_216:
[----:B-1----:R-:W-:Y:S01]  /*5620*/  @!P4 IADD3 R3, P0, PT, R36, 0x580, RZ ;  /* 0x000005802403c810 */ /* 0x002fe20007f1e0ff */
[----:B------:R-:W-:Y:S01]  /*5630*/  VOTEU.ALL UP1, P4 ;  /* 0x0000000000ff7886 */ /* 0x000fe20002020000 */
[----:B------:R-:W-:Y:S01]  /*5640*/  VOTEU.ALL UP2, P4 ;  /* 0x0000000000ff7886 */ /* 0x000fe20002040000 */
[----:B------:R-:W-:Y:S01]  /*5650*/  UMOV UR14, 0x0 ;  /* 0x00000000000e7882 */ /* 0x000fe20000000000 */
[----:B------:R-:W-:Y:S01]  /*5660*/  @!P4 R2UR UR9, R3 ;  /* 0x000000000309c2ca */ /* 0x000fe200000e0000 */
[----:B------:R-:W-:Y:S01]  /*5670*/  @!P4 IMAD.X R0, RZ, RZ, R37, P0 ;  /* 0x000000ffff00c224 */ /* 0x000fe200000e0625 */
[----:B------:R-:W-:Y:S01]  /*5680*/  @!UP1 UIADD3 UR17, UPT, UPT, UR7, 0xe8, URZ ;  /* 0x000000e807119890 */ /* 0x000fe2000fffe0ff */
[----:B------:R-:W-:Y:S01]  /*5690*/  ISETP.NE.AND P0, PT, R27, 0x2, PT ;  /* 0x000000021b00780c */ /* 0x000fe20003f05270 */
[----:B------:R-:W-:Y:S01]  /*56a0*/  @!UP1 UIADD3 UR18, UPT, UPT, UR42, 0x30, URZ ;  /* 0x000000302a129890 */ /* 0x000fe2000fffe0ff */
[----:B------:R-:W-:Y:S01]  /*56b0*/  LOP3.LUT R32, R32, 0x1, RZ, 0x3c, !PT ;  /* 0x0000000120207812 */ /* 0x000fe200078e3cff */
[----:B------:R-:W-:Y:S01]  /*56c0*/  @!UP1 UIADD3 UR16, UPT, UPT, UR7, 0x3200, URZ ;  /* 0x0000320007109890 */ /* 0x000fe2000fffe0ff */
[----:B------:R-:W-:Y:S01]  /*56d0*/  @!P4 R2UR UR8, R0 ;  /* 0x000000000008c2ca */ /* 0x000fe200000e0000 */
[----:B------:R-:W-:Y:S01]  /*56e0*/  UMOV UR15, 0x10000000 ;  /* 0x10000000000f7882 */ /* 0x000fe20000000000 */
[----:B------:R-:W-:Y:S01]  /*56f0*/  UMOV UR19, UR43 ;  /* 0x0000002b00137c82 */ /* 0x000fe20008000000 */
[----:B------:R-:W-:Y:S01]  /*5700*/  UMOV UR20, UR36 ;  /* 0x0000002400147c82 */ /* 0x000fe20008000000 */
[----:B------:R-:W-:Y:S01]  /*5710*/  @!UP1 UIADD3 UR10, UPT, UPT, UR42, 0x70, URZ ;  /* 0x000000702a0a9890 */ /* 0x000fe2000fffe0ff */
[----:B------:R-:W-:Y:S01]  /*5720*/  SEL R0, RZ, 0x1, P0 ;  /* 0x00000001ff007807 */ /* 0x000fe20000000000 */
[----:B------:R-:W-:Y:S01]  /*5730*/  IMAD.U32 R10, RZ, RZ, UR9 ;  /* 0x00000009ff0a7e24 */ /* 0x000fe2000f8e00ff */
[----:B------:R-:W-:Y:S01]  /*5740*/  UMOV UR11, UR43 ;  /* 0x0000002b000b7c82 */ /* 0x000fe20008000000 */
[----:B------:R-:W-:Y:S01]  /*5750*/  UMOV UR12, UR36 ;  /* 0x00000024000c7c82 */ /* 0x000fe20008000000 */
[----:B------:R-:W-:Y:S01]  /*5760*/  UMOV UR9, UR17 ;  /* 0x0000001100097c82 */ /* 0x000fe20008000000 */
[----:B------:R-:W-:Y:S01]  /*5770*/  @P3 R2UR UR36, R24 ;  /* 0x00000000182432ca */ /* 0x000fe200000e0000 */
[----:B------:R-:W-:Y:S01]  /*5780*/  IMAD.IADD R20, R8, 0x1, R58 ;  /* 0x0000000108147824 */ /* 0x000fe200078e023a */
[----:B------:R-:W-:Y:S01]  /*5790*/  @!P4 R2UR UR22, R10 ;  /* 0x000000000a16c2ca */ /* 0x000fe200000e0000 */
[----:B------:R-:W-:Y:S01]  /*57a0*/  IMAD.U32 R11, RZ, RZ, UR8 ;  /* 0x00000008ff0b7e24 */ /* 0x000fe2000f8e00ff */
[----:B------:R-:W-:Y:S01]  /*57b0*/  @!UP1 UIADD3 UR8, UPT, UPT, UR7, 0x3a00, URZ ;  /* 0x00003a0007089890 */ /* 0x000fe2000fffe0ff */
[----:B------:R-:W-:Y:S01]  /*57c0*/  LOP3.LUT R25, R25, R0, RZ, 0x3c, !PT ;  /* 0x0000000019197212 */ /* 0x000fe200078e3cff */
[----:B------:R-:W-:Y:S01]  /*57d0*/  VOTEU.ALL UP1, P4 ;  /* 0x0000000000ff7886 */ /* 0x000fe20002020000 */
[----:B------:R-:W-:Y:S01]  /*57e0*/  IMAD.IADD R21, R13, 0x1, R60 ;  /* 0x000000010d157824 */ /* 0x000fe200078e023c */
[----:B------:R-:W-:Y:S02]  /*57f0*/  @!P4 R2UR UR23, R11 ;  /* 0x000000000b17c2ca */ /* 0x000fe400000e0000 */
[----:B------:R-:W-:Y:S11]  /*5800*/  SEL R27, R27, RZ, P0 ;  /* 0x000000ff1b1b7207 */ /* 0x000ff60000000000 */
[----:B------:R2:W-:Y:S01]  /*5810*/  @!UP2 UTMALDG.3D [UR16], [UR22], desc[UR14] ;  /* 0x00000e101600a5b4 */ /* 0x0005e20008011000 */
[----:B------:R2:W-:Y:S01]  /*5820*/  @!UP1 UTMALDG.3D [UR8], [UR22], desc[UR14] ;  /* 0x00000e08160095b4 */ /* 0x0005e20008011000 */
[----:B------:R2:W-:Y:S01]  /*5830*/  @!P4 SYNCS.ARRIVE.TRANS64.RED.A0TR RZ, [UR7+0xe8], R23 ;  /* 0x0000e817ffffc9a7 */ /* 0x0005e20008300407 */
[----:B------:R-:W-:Y:S01]  /*5840*/  UPLOP3.LUT UP1, UPT, UPT, UPT, UPT, 0x80, 0x8 ;  /* 0x000000000008789c */ /* 0x000fe20003f2f070 */
[----:B------:R-:W-:Y:S01]  /*5850*/  SYNCS.ARRIVE.TRANS64.RED.A1T0 RZ, [UR13], RZ ;  /* 0x000000ffffff79a7 */ /* 0x000fe2000810040d */
[----:B------:R-:W-:Y:S09]  /*5860*/  @P3 BRA `(.L_x_106) ;  /* 0xfffffff000303947 */ /* 0x000ff2000383ffff */
[----:B------:R-:W-:-:S04]  /*5870*/  SHF.L.U32 R3, R32, 0x1f, RZ ;  /* 0x0000001f20037819 */ /* 0x000fc800000006ff */
[----:B------:R-:W1:Y:S02]  /*5880*/  SYNCS.PHASECHK.TRANS64.TRYWAIT P0, [UR7+0xf0], R3 ;  /* 0x0000f003ff0075a7 */ /* 0x000e640008001107 */
[----:B-1----:R-:W-:Y:S05]  /*5890*/  @!P0 BRA `(.L_x_107) ;  /* 0x0000004000c48947 */ /* 0x002fea0003800000 */
.L_x_218:
[----:B------:R-:W4:Y:S02]  /*58a0*/  SYNCS.PHASECHK.TRANS64.TRYWAIT P0, [UR7+0xf8], R3 ;  /* 0x0000f803ff0075a7 */ /* 0x000f240008001107 */
[----:B----4-:R-:W-:Y:S05]  /*58b0*/  @!P0 BRA `(.L_x_108) ;  /* 0x0000004000d48947 */ /* 0x010fea0003800000 */
.L_x_220:
[----:B------:R-:W4:Y:S02]  /*58c0*/  SYNCS.PHASECHK.TRANS64.TRYWAIT P0, [UR7+0x100], R3 ;  /* 0x00010003ff0075a7 */ /* 0x000f240008001107 */
[----:B----4-:R-:W-:Y:S05]  /*58d0*/  @!P0 BRA `(.L_x_109) ;  /* 0x0000004000e48947 */ /* 0x010fea0003800000 */
.L_x_222:
[----:B-1----:R-:W-:-:S07]  /*58e0*/  MOV R0, UR7 ;  /* 0x0000000700007c02 */ /* 0x002fce0008000f00 */
.L_x_110:
[----:B-1----:R-:W-:-:S04]  /*58f0*/  SHF.L.U32 R3, R32, 0x1f, RZ ;  /* 0x0000001f20037819 */ /* 0x002fc800000006ff */
[----:B------:R1:W4:Y:S03]  /*5900*/  SYNCS.PHASECHK.TRANS64.TRYWAIT P0, [R0+URZ+0x108], R3 ;  /* 0x00010803000075a7 */ /* 0x00032600080011ff */
[----:B----4-:R-:W-:Y:S05]  /*5910*/  @!P0 NANOSLEEP.SYNCS 0x989680 ;  /* 0x009896800000895d */ /* 0x010fea0003900000 */
[----:B------:R-:W4:Y:S02]  /*5920*/  @!P0 SYNCS.PHASECHK.TRANS64 P0, [R0+URZ+0x108], R3 ;  /* 0x00010803000085a7 */ /* 0x000f2400080010ff */
[----:B--2-4-:R-:W-:Y:S05]  /*5930*/  @P0 EXIT ;  /* 0x000000000000094d */ /* 0x014fea0003800000 */
[----:B------:R-:W-:Y:S05]  /*5940*/  BRA `(.L_x_110) ;  /* 0xfffffffc00e87947 */ /* 0x000fea000383ffff */
.L_x_95:
[----:B------:R-:W-:-:S06]  /*5950*/  UISETP.GE.AND UP1, UPT, UR10, 0x4, UPT ;  /* 0x000000040a00788c */ /* 0x000fcc000bf26270 */
[----:B------:R-:W-:-:S13]  /*5960*/  PLOP3.LUT P0, PT, PT, PT, UP1, 0x80, 0x8 ;  /* 0x000000000008781c */ /* 0x000fda0003f0f018 */
[----:B------:R-:W-:Y:S05]  /*5970*/  @!P0 EXIT ;  /* 0x000000000000894d */ /* 0x000fea0003800000 */
[----:B------:R-:W-:Y:S01]  /*5980*/  BAR.SYNC.DEFER_BLOCKING 0x6, 0xa0 ;  /* 0x0182800000007b1d */ /* 0x000fe20000010000 */
[----:B------:R-:W-:Y:S02]  /*5990*/  IMAD.SHL.U32 R4, R66, 0x200000, RZ ;  /* 0x0020000042047824 */ /* 0x000fe400078e00ff */
[----:B------:R-:W-:Y:S02]  /*59a0*/  HFMA2 R71, -RZ, RZ, 0, 5.9604644775390625e-08 ;  /* 0x00000001ff477431 */ /* 0x000fe400000001ff */
[C---:B------:R-:W-:Y:S01]  /*59b0*/  IMAD.SHL.U32 R65, R72.reuse, 0x10, RZ ;  /* 0x0000001048417824 */ /* 0x040fe200078e00ff */
[----:B------:R-:W-:Y:S01]  /*59c0*/  MOV R69, RZ ;  /* 0x000000ff00457202 */ /* 0x000fe20000000f00 */
[----:B------:R-:W-:Y:S01]  /*59d0*/  IMAD.U32 R33, R72, 0x10000, RZ ;  /* 0x0001000048217824 */ /* 0x000fe200078e00ff */
[----:B------:R-:W-:Y:S01]  /*59e0*/  UMOV UR48, 0x400 ;  /* 0x0000040000307882 */ /* 0x000fe20000000000 */
[----:B------:R-:W1:Y:S01]  /*59f0*/  LDC R63, c[0x0][0x370] ;  /* 0x0000dc00ff3f7b82 */ /* 0x000e620000000800 */
[----:B------:R-:W-:Y:S01]  /*5a00*/  ULEA UR48, UR37, UR48, 0x18 ;  /* 0x0000003025307291 */ /* 0x000fe2000f8ec0ff */
[----:B------:R-:W-:Y:S01]  /*5a10*/  LOP3.LUT R4, R4, 0x200000, RZ, 0xc0, !PT ;  /* 0x0020000004047812 */ /* 0x000fe200078ec0ff */
[----:B------:R-:W-:Y:S01]  /*5a20*/  IMAD.SHL.U32 R64, R72, 0x2, RZ ;  /* 0x0000000248407824 */ /* 0x000fe200078e00ff */
[C---:B------:R-:W-:Y:S01]  /*5a30*/  LOP3.LUT R5, R65.reuse, 0x40, RZ, 0xc0, !PT ;  /* 0x0000004041057812 */ /* 0x040fe200078ec0ff */
[----:B------:R-:W-:Y:S01]  /*5a40*/  IMAD.SHL.U32 R3, R66, 0x200, RZ ;  /* 0x0000020042037824 */ /* 0x000fe200078e00ff */
[----:B------:R-:W-:Y:S01]  /*5a50*/  LOP3.LUT R2, R65, 0x5b0, RZ, 0xc0, !PT ;  /* 0x000005b041027812 */ /* 0x000fe200078ec0ff */
[----:B------:R-:W-:Y:S01]  /*5a60*/  UIADD3 UR4, UPT, UPT, UR48, 0x200, URZ ;  /* 0x0000020030047890 */ /* 0x000fe2000fffe0ff */
[----:B------:R-:W2:Y:S01]  /*5a70*/  LDC R28, c[0x0][0xb0c] ;  /* 0x0002c300ff1c7b82 */ /* 0x000ea20000000800 */
[----:B------:R-:W-:Y:S01]  /*5a80*/  LOP3.LUT R33, R4, 0x400000, R33, 0xf8, !PT ;  /* 0x0040000004217812 */ /* 0x000fe200078ef821 */
[----:B------:R-:W-:Y:S01]  /*5a90*/  IMAD.MOV.U32 R30, RZ, RZ, RZ ;  /* 0x000000ffff1e7224 */ /* 0x000fe200078e00ff */
[----:B------:R-:W-:Y:S01]  /*5aa0*/  LOP3.LUT R64, R5, 0x8, R64, 0xf8, !PT ;  /* 0x0000000805407812 */ /* 0x000fe200078ef840 */
[----:B------:R-:W-:Y:S01]  /*5ab0*/  IMAD.MOV.U32 R70, RZ, RZ, RZ ;  /* 0x000000ffff467224 */ /* 0x000fe200078e00ff */
[----:B------:R-:W-:Y:S01]  /*5ac0*/  LOP3.LUT R3, R2, 0x200, R3, 0xf8, !PT ;  /* 0x0000020002037812 */ /* 0x000fe200078ef803 */
[----:B------:R-:W-:Y:S01]  /*5ad0*/  IMAD.MOV.U32 R76, RZ, RZ, RZ ;  /* 0x000000ffff4c7224 */ /* 0x000fe200078e00ff */
[----:B------:R-:W-:Y:S01]  /*5ae0*/  LOP3.LUT P0, RZ, R65, 0x40, RZ, 0xc0, !PT ;  /* 0x0000004041ff7812 */ /* 0x000fe2000780c0ff */
[----:B------:R-:W3:Y:S01]  /*5af0*/  LDC R61, c[0x0][0xb20] ;  /* 0x0002c800ff3d7b82 */ /* 0x000ee20000000800 */
[----:B------:R-:W4:Y:S01]  /*5b00*/  LDS R0, [UR48+0x1d0] ;  /* 0x0001d030ff007984 */ /* 0x000f220008000800 */
[----:B------:R-:W-:Y:S01]  /*5b10*/  LOP3.LUT R64, R3, R64, RZ, 0xfc, !PT ;  /* 0x0000004003407212 */ /* 0x000fe200078efcff */
[----:B------:R-:W-:Y:S01]  /*5b20*/  IMAD.U32 R67, RZ, RZ, UR4 ;  /* 0x00000004ff437e24 */ /* 0x000fe2000f8e00ff */
[----:B------:R-:W-:Y:S01]  /*5b30*/  LOP3.LUT R72, R72, 0x60, RZ, 0xc0, !PT ;  /* 0x0000006048487812 */ /* 0x000fe200078ec0ff */
[----:B------:R-:W1:Y:S03]  /*5b40*/  LDCU.64 UR52, c[0x0][0x348] ;  /* 0x00006900ff3477ac */ /* 0x000e660008000a00 */
[----:B------:R-:W1:Y:S01]  /*5b50*/  LDC R27, c[0x0][0xb30] ;  /* 0x0002cc00ff1b7b82 */ /* 0x000e620000000800 */
[----:B------:R-:W1:Y:S01]  /*5b60*/  LDCU.64 UR38, c[0x0][0x888] ;  /* 0x00011100ff2677ac */ /* 0x000e620008000a00 */
[----:B------:R-:W1:Y:S06]  /*5b70*/  LDCU.64 UR44, c[0x0][0x890] ;  /* 0x00011200ff2c77ac */ /* 0x000e6c0008000a00 */
[----:B------:R-:W1:Y:S01]  /*5b80*/  LDC.64 R56, c[0x0][0xb10] ;  /* 0x0002c400ff387b82 */ /* 0x000e620000000a00 */
[----:B------:R-:W-:Y:S01]  /*5b90*/  UMOV UR49, URZ ;  /* 0x000000ff00317c82 */ /* 0x000fe20008000000 */
[----:B------:R-:W-:-:S06]  /*5ba0*/  UMOV UR51, URZ ;  /* 0x000000ff00337c82 */ /* 0x000fcc0008000000 */
[----:B------:R-:W1:Y:S08]  /*5bb0*/  LDC.64 R24, c[0x0][0xb18] ;  /* 0x0002c600ff187b82 */ /* 0x000e700000000a00 */
[----:B------:R-:W1:Y:S08]  /*5bc0*/  LDC.64 R22, c[0x0][0xb28] ;  /* 0x0002ca00ff167b82 */ /* 0x000e700000000a00 */
[----:B------:R-:W1:Y:S01]  /*5bd0*/  LDC.64 R54, c[0x0][0x8b0] ;  /* 0x00022c00ff367b82 */ /* 0x000e620000000a00 */
[----:B----4-:R-:W-:Y:S01]  /*5be0*/  IMAD.IADD R33, R0, 0x1, R33 ;  /* 0x0000000100217824 */ /* 0x010fe200078e0221 */
[----:B------:R-:W-:-:S06]  /*5bf0*/  P2R R0, PR, RZ, 0x1 ;  /* 0x00000001ff007803 */ /* 0x000fcc0000000000 */
[----:B------:R-:W4:Y:S08]  /*5c00*/  LDC.64 R52, c[0x0][0x8a8] ;  /* 0x00022a00ff347b82 */ /* 0x000f300000000a00 */
[----:B--23--:R-:W1:Y:S02]  /*5c10*/  LDC R62, c[0x0][0x374] ;  /* 0x0000dd00ff3e7b82 */ /* 0x00ce640000000800 */
.L_x_154:
[C---:B------:R-:W-:Y:S02]  /*5c20*/  LEA R0, R76.reuse, UR48, 0x3 ;  /* 0x000000304c007c11 */ /* 0x040fe4000f8e18ff */
[----:B------:R-:W-:Y:S02]  /*5c30*/  SHF.L.U32 R3, R69, 0x1f, RZ ;  /* 0x0000001f45037819 */ /* 0x000fe400000006ff */
[----:B------:R-:W-:Y:S02]  /*5c40*/  LEA R16, R76, UR48, 0x4 ;  /* 0x000000304c107c11 */ /* 0x000fe4000f8e20ff */
[----:B--2---:R-:W2:Y:S02]  /*5c50*/  SYNCS.PHASECHK.TRANS64.TRYWAIT P0, [R0+URZ+0x120], R3 ;  /* 0x00012003000075a7 */ /* 0x004ea400080011ff */
[----:B--2---:R-:W-:Y:S05]  /*5c60*/  @!P0 BRA `(.L_x_111) ;  /* 0x0000004000188947 */ /* 0x004fea0003800000 */
.L_x_223:
[----:B------:R-:W3:Y:S01]  /*5c70*/  LDC.64 R12, c[0x0][0xb10] ;  /* 0x0002c400ff0c7b82 */ /* 0x000ee20000000a00 */
[----:B------:R-:W4:Y:S01]  /*5c80*/  LDS.128 R16, [R16+0x1b0] ;  /* 0x0001b00010107984 */ /* 0x000f220000000c00 */
[----:B-1----:R-:W-:Y:S01]  /*5c90*/  ISETP.NE.AND P1, PT, R27, 0x1, PT ;  /* 0x000000011b00780c */ /* 0x002fe20003f25270 */
[----:B--2---:R-:W-:Y:S01]  /*5ca0*/  VIADD R0, R0, 0x130 ;  /* 0x0000013000007836 */ /* 0x004fe20000000000 */
[----:B------:R-:W-:Y:S04]  /*5cb0*/  ISETP.GE.AND P0, PT, R26, 0x1, PT ;  /* 0x000000011a00780c */ /* 0x000fe80003f06270 */
[----:B------:R-:W1:Y:S01]  /*5cc0*/  LDC.64 R10, c[0x0][0xb18] ;  /* 0x0002c600ff0a7b82 */ /* 0x000e620000000a00 */
[----:B------:R-:W-:Y:S01]  /*5cd0*/  PRMT R0, RZ, 0x654, R0 ;  /* 0x00000654ff007816 */ /* 0x000fe20000000000 */
[----:B------:R-:W-:Y:S01]  /*5ce0*/  @!PT LDS RZ, [RZ] ;  /* 0x00000000fffff984 */ /* 0x000fe20000000800 */
[----:B------:R-:W-:Y:S01]  /*5cf0*/  @!PT LDS RZ, [RZ] ;  /* 0x00000000fffff984 */ /* 0x000fe20000000800 */
[----:B------:R-:W-:Y:S01]  /*5d00*/  @!PT LDS RZ, [RZ] ;  /* 0x00000000fffff984 */ /* 0x000fe20000000800 */
[----:B------:R-:W-:Y:S01]  /*5d10*/  @!PT LDS RZ, [RZ] ;  /* 0x00000000fffff984 */ /* 0x000fe20000000800 */
[----:B------:R2:W-:Y:S06]  /*5d20*/  MEMBAR.ALL.CTA ;  /* 0x0000000000007992 */ /* 0x0005ec0000008000 */
[----:B--2---:R-:W2:Y:S01]  /*5d30*/  FENCE.VIEW.ASYNC.S ;  /* 0x00000000000073c6 */ /* 0x004ea20000000000 */
[----:B------:R-:W1:Y:S08]  /*5d40*/  @!P1 LDC R14, c[0x0][0xb20] ;  /* 0x0002c800ff0e9b82 */ /* 0x000e700000000800 */
[----:B------:R-:W1:Y:S01]  /*5d50*/  @!P1 LDC R9, c[0x0][0xb0c] ;  /* 0x0002c300ff099b82 */ /* 0x000e620000000800 */
[----:B--2---:R2:W-:Y:S01]  /*5d60*/  SYNCS.ARRIVE.TRANS64.RED.A1T0 RZ, [R0+URZ], RZ ;  /* 0x000000ff00ff79a7 */ /* 0x0045e200081004ff */
[----:B----4-:R-:W-:Y:S04]  /*5d70*/  LOP3.LUT P4, RZ, R18, 0x1, RZ, 0xc0, !PT ;  /* 0x0000000112ff7812 */ /* 0x010fe8000788c0ff */
[----:B------:R-:W-:Y:S09]  /*5d80*/  P2R R73, PR, RZ, 0x10 ;  /* 0x00000010ff497803 */ /* 0x000ff20000000000 */
[----:B------:R-:W-:Y:S02]  /*5d90*/  @P4 MOV R31, R16 ;  /* 0x00000010001f4202 */ /* 0x000fe40000000f00 */
[----:B------:R-:W-:Y:S01]  /*5da0*/  @P4 LOP3.LUT R29, R17, 0xffff, RZ, 0xc0, !PT ;  /* 0x0000ffff111d4812 */ /* 0x000fe200078ec0ff */
[----:B--23--:R-:W-:Y:S06]  /*5db0*/  @!P0 BRA `(.L_x_112) ;  /* 0x0000000000a48947 */ /* 0x00cfec0003800000 */
[----:B------:R-:W-:Y:S01]  /*5dc0*/  IMAD.HI.U32 R36, R62, R25, RZ ;  /* 0x000000193e247227 */ /* 0x000fe200078e00ff */
[----:B------:R-:W-:Y:S02]  /*5dd0*/  ISETP.NE.AND P0, PT, R24, 0x1, PT ;  /* 0x000000011800780c */ /* 0x000fe40003f05270 */
[----:B------:R-:W-:Y:S01]  /*5de0*/  ISETP.NE.AND P2, PT, R26, 0x1, PT ;  /* 0x000000011a00780c */ /* 0x000fe20003f45270 */
[-C--:B------:R-:W-:Y:S01]  /*5df0*/  IMAD.HI.U32 R34, R63, R56.reuse, RZ ;  /* 0x000000383f227227 */ /* 0x080fe200078e00ff */
[----:B------:R-:W-:Y:S02]  /*5e00*/  SHF.R.U32.HI R37, RZ, R61, R36 ;  /* 0x0000003dff257219 */ /* 0x000fe40000011624 */
[----:B------:R-:W-:Y:S01]  /*5e10*/  ISETP.NE.AND P3, PT, R28, 0x1, PT ;  /* 0x000000011c00780c */ /* 0x000fe20003f65270 */
[----:B------:R-:W-:Y:S01]  /*5e20*/  IMAD.HI.U32 R40, R29, R25, RZ ;  /* 0x000000191d287227 */ /* 0x000fe200078e00ff */
[----:B------:R-:W-:Y:S02]  /*5e30*/  SHF.R.U32.HI R34, RZ, R57, R34 ;  /* 0x00000039ff227219 */ /* 0x000fe40000011622 */
[----:B------:R-:W-:Y:S01]  /*5e40*/  SEL R3, R62, R37, !P0 ;  /* 0x000000253e037207 */ /* 0x000fe20004000000 */
[----:B------:R-:W-:Y:S01]  /*5e50*/  IMAD.HI.U32 R38, R31, R56, RZ ;  /* 0x000000381f267227 */ /* 0x000fe200078e00ff */
[----:B------:R-:W-:Y:S03]  /*5e60*/  SEL R7, R63, R34, !P3 ;  /* 0x000000223f077207 */ /* 0x000fe60005800000 */
[-C--:B------:R-:W-:Y:S01]  /*5e70*/  IMAD.HI.U32 R34, R3, R22.reuse, RZ ;  /* 0x0000001603227227 */ /* 0x080fe200078e00ff */
[----:B------:R-:W-:Y:S03]  /*5e80*/  SHF.R.U32.HI R38, RZ, R57, R38 ;  /* 0x00000039ff267219 */ /* 0x000fe60000011626 */
[----:B------:R-:W-:Y:S01]  /*5e90*/  IMAD.HI.U32 R36, R7, R22, RZ ;  /* 0x0000001607247227 */ /* 0x000fe200078e00ff */
[----:B------:R-:W-:Y:S02]  /*5ea0*/  @P2 SHF.R.U32.HI R3, RZ, R23, R34 ;  /* 0x00000017ff032219 */ /* 0x000fe40000011622 */
[----:B------:R-:W-:Y:S02]  /*5eb0*/  SHF.R.U32.HI R34, RZ, R61, R40 ;  /* 0x0000003dff227219 */ /* 0x000fe40000011628 */
[----:B------:R-:W-:Y:S01]  /*5ec0*/  @P2 SHF.R.U32.HI R7, RZ, R23, R36 ;  /* 0x00000017ff072219 */ /* 0x000fe20000011624 */
[C---:B------:R-:W-:Y:S01]  /*5ed0*/  IMAD R2, R26.reuse, R3, RZ ;  /* 0x000000031a027224 */ /* 0x040fe200078e02ff */
[----:B------:R-:W-:Y:S02]  /*5ee0*/  SEL R5, R29, R34, !P0 ;  /* 0x000000221d057207 */ /* 0x000fe40004000000 */
[----:B------:R-:W-:Y:S01]  /*5ef0*/  SEL R3, R31, R38, !P3 ;  /* 0x000000261f037207 */ /* 0x000fe20005800000 */
[----:B------:R-:W-:Y:S01]  /*5f00*/  IMAD R4, R26, R7, RZ ;  /* 0x000000071a047224 */ /* 0x000fe200078e02ff */
[C---:B------:R-:W-:Y:S01]  /*5f10*/  ISETP.GE.AND P0, PT, R5.reuse, R2, PT ;  /* 0x000000020500720c */ /* 0x040fe20003f06270 */
[----:B------:R-:W-:Y:S03]  /*5f20*/  IMAD.HI.U32 R6, R5, R22, RZ ;  /* 0x0000001605067227 */ /* 0x000fe600078e00ff */
[----:B------:R-:W-:Y:S01]  /*5f30*/  ISETP.GE.OR P0, PT, R3, R4, P0 ;  /* 0x000000040300720c */ /* 0x000fe20000706670 */
[----:B------:R-:W-:Y:S01]  /*5f40*/  IMAD.MOV R4, RZ, RZ, -R3 ;  /* 0x000000ffff047224 */ /* 0x000fe200078e0a03 */
[-C--:B------:R-:W-:Y:S03]  /*5f50*/  SHF.R.U32.HI R6, RZ, R23.reuse, R6 ;  /* 0x00000017ff067219 */ /* 0x080fe60000011606 */
[----:B------:R-:W-:Y:S01]  /*5f60*/  IMAD R31, R28, R4, R31 ;  /* 0x000000041c1f7224 */ /* 0x000fe200078e021f */
[----:B------:R-:W-:Y:S05]  /*5f70*/  SEL R15, R5, R6, !P2 ;  /* 0x00000006050f7207 */ /* 0x000fea0005000000 */
[----:B------:R-:W-:Y:S02]  /*5f80*/  IMAD.MOV R6, RZ, RZ, -R15 ;  /* 0x000000ffff067224 */ /* 0x000fe400078e0a0f */
[C---:B------:R-:W-:Y:S04]  /*5f90*/  @!P0 IMAD.HI.U32 R2, R3.reuse, R22, RZ ;  /* 0x0000001603028227 */ /* 0x040fe800078e00ff */
[----:B------:R-:W-:Y:S01]  /*5fa0*/  IMAD R6, R26, R6, R5 ;  /* 0x000000061a067224 */ /* 0x000fe200078e0205 */
[----:B------:R-:W-:Y:S04]  /*5fb0*/  @!P0 SHF.R.U32.HI R2, RZ, R23, R2 ;  /* 0x00000017ff028219 */ /* 0x000fe80000011602 */
[----:B------:R-:W-:Y:S02]  /*5fc0*/  @!P0 SEL R0, R3, R2, !P2 ;  /* 0x0000000203008207 */ /* 0x000fe40005000000 */
[----:B------:R-:W-:Y:S02]  /*5fd0*/  IADD3 R2, PT, PT, -R5, RZ, RZ ;  /* 0x000000ff05027210 */ /* 0x000fe40007ffe1ff */
[----:B------:R-:W-:Y:S01]  /*5fe0*/  @!P0 IADD3 R8, PT, PT, R15, -R0, RZ ;  /* 0x800000000f088210 */ /* 0x000fe20007ffe0ff */
[----:B------:R-:W-:Y:S02]  /*5ff0*/  @!P0 IMAD R0, R7, R6, R0 ;  /* 0x0000000607008224 */ /* 0x000fe400078e0200 */
[----:B------:R-:W-:Y:S02]  /*6000*/  IMAD R29, R24, R2, R29 ;  /* 0x00000002181d7224 */ /* 0x000fe400078e021d */
[----:B------:R-:W-:Y:S02]  /*6010*/  @!P0 IMAD R5, R8, R26, R3 ;  /* 0x0000001a08058224 */ /* 0x000fe400078e0203 */
[----:B------:R-:W-:Y:S04]  /*6020*/  @!P0 IMAD.MOV.U32 R3, RZ, RZ, R0 ;  /* 0x000000ffff038224 */ /* 0x000fe800078e0000 */
[----:B------:R-:W-:Y:S02]  /*6030*/  IMAD R31, R3, R28, R31 ;  /* 0x0000001c031f7224 */ /* 0x000fe400078e021f */
[----:B------:R-:W-:Y:S07]  /*6040*/  IMAD R29, R5, R24, R29 ;  /* 0x00000018051d7224 */ /* 0x000fee00078e021d */
.L_x_112:
[----:B-1----:R-:W-:Y:S01]  /*6050*/  @!P1 ISETP.NE.AND P0, PT, R10, 0x1, PT ;  /* 0x000000010a00980c */ /* 0x002fe20003f05270 */
[----:B------:R-:W-:Y:S01]  /*6060*/  @!P1 IMAD.HI.U32 R3, R29, R11, RZ ;  /* 0x0000000b1d039227 */ /* 0x000fe200078e00ff */
[----:B------:R-:W-:Y:S01]  /*6070*/  R2UR UR42, R21 ;  /* 0x00000000152a72ca */ /* 0x000fe200000e0000 */
[----:B------:R-:W-:Y:S01]  /*6080*/  BSSY.RECONVERGENT B6, `(.L_x_113) ;  /* 0x0000031000067945 */ /* 0x000fe20003800200 */
[----:B------:R-:W-:Y:S01]  /*6090*/  R2UR UR41, R20 ;  /* 0x00000000142972ca */ /* 0x000fe200000e0000 */
[----:B------:R-:W-:Y:S01]  /*60a0*/  @!P1 IMAD.HI.U32 R0, R31, R12, RZ ;  /* 0x0000000c1f009227 */ /* 0x000fe200078e00ff */
[----:B------:R-:W-:Y:S02]  /*60b0*/  @!P1 SHF.R.U32.HI R2, RZ, R14, R3 ;  /* 0x0000000eff029219 */ /* 0x000fe40000011603 */
[----:B------:R-:W-:Y:S01]  /*60c0*/  @!P1 ISETP.NE.AND P2, PT, R9, 0x1, PT ;  /* 0x000000010900980c */ /* 0x000fe20003f45270 */
[----:B------:R-:W-:Y:S01]  /*60d0*/  VIADD R76, R76, 0x1 ;  /* 0x000000014c4c7836 */ /* 0x000fe20000000000 */
[----:B------:R-:W-:Y:S02]  /*60e0*/  @!P1 SEL R2, R29, R2, !P0 ;  /* 0x000000021d029207 */ /* 0x000fe40004000000 */
[----:B------:R-:W-:Y:S02]  /*60f0*/  @!P1 SHF.R.U32.HI R0, RZ, R13, R0 ;  /* 0x0000000dff009219 */ /* 0x000fe40000011600 */
[----:B------:R-:W-:Y:S01]  /*6100*/  LOP3.LUT P0, RZ, R67, 0x90, RZ, 0xc0, !PT ;  /* 0x0000009043ff7812 */ /* 0x000fe2000780c0ff */
[----:B------:R-:W-:Y:S01]  /*6110*/  USHF.L.U32 UR42, UR42, 0x6, URZ ;  /* 0x000000062a2a7899 */ /* 0x000fe200080006ff */
[----:B------:R-:W-:Y:S01]  /*6120*/  @!P1 SEL R3, R31, R0, !P2 ;  /* 0x000000001f039207 */ /* 0x000fe20005000000 */
[----:B------:R-:W-:Y:S01]  /*6130*/  USHF.L.U32 UR41, UR41, 0x7, URZ ;  /* 0x0000000729297899 */ /* 0x000fe200080006ff */
[----:B------:R-:W-:Y:S03]  /*6140*/  @P4 SHF.R.U32.HI R68, RZ, 0x10, R17 ;  /* 0x00000010ff444819 */ /* 0x000fe60000011611 */
[----:B------:R-:W-:Y:S02]  /*6150*/  @!P1 IMAD.IADD R0, R2, 0x1, -R3 ;  /* 0x0000000102009824 */ /* 0x000fe400078e0a03 */
[----:B------:R-:W-:Y:S02]  /*6160*/  @!P1 IMAD.IADD R2, R3, 0x1, -R2 ;  /* 0x0000000103029824 */ /* 0x000fe400078e0a02 */
[----:B------:R-:W-:Y:S02]  /*6170*/  @!P1 IMAD R31, R0, R9, R31 ;  /* 0x00000009001f9224 */ /* 0x000fe400078e021f */
[----:B------:R-:W-:Y:S01]  /*6180*/  @!P1 IMAD R29, R2, R10, R29 ;  /* 0x0000000a021d9224 */ /* 0x000fe200078e021d */
[----:B------:R-:W-:Y:S06]  /*6190*/  @!P0 BRA `(.L_x_114) ;  /* 0x00000000007c8947 */ /* 0x000fec0003800000 */
[----:B------:R-:W1:Y:S01]  /*61a0*/  LDCU.64 UR8, c[0x4][0x80] ;  /* 0x01001000ff0877ac */ /* 0x000e620008000a00 */
[----:B------:R-:W-:Y:S01]  /*61b0*/  MOV R2, 0x0 ;  /* 0x0000000000027802 */ /* 0x000fe20000000f00 */
[----:B------:R-:W-:Y:S02]  /*61c0*/  HFMA2 R12, -RZ, RZ, 0, 5.9604644775390625e-08 ;  /* 0x00000001ff0c7431 */ /* 0x000fe400000001ff */
[----:B------:R-:W-:Y:S01]  /*61d0*/  IMAD.MOV.U32 R8, RZ, RZ, 0x70 ;  /* 0x00000070ff087424 */ /* 0x000fe200078e00ff */
[----:B------:R2:W3:Y:S01]  /*61e0*/  LDC.64 R14, c[0x4][R2] ;  /* 0x01000000020e7b82 */ /* 0x0004e20000000a00 */
[----:B------:R-:W4:Y:S01]  /*61f0*/  LDCU.64 UR6, c[0x4][0x88] ;  /* 0x01001100ff0677ac */ /* 0x000f220008000a00 */
[----:B------:R-:W-:Y:S01]  /*6200*/  IMAD.MOV.U32 R13, RZ, RZ, RZ ;  /* 0x000000ffff0d7224 */ /* 0x000fe200078e00ff */
[----:B------:R-:W2:Y:S01]  /*6210*/  LDCU.64 UR4, c[0x4][0x8] ;  /* 0x01000100ff0477ac */ /* 0x000ea20008000a00 */
[----:B-1----:R-:W-:Y:S01]  /*6220*/  MOV R5, UR9 ;  /* 0x0000000900057c02 */ /* 0x002fe20008000f00 */
[----:B------:R-:W-:Y:S01]  /*6230*/  IMAD.U32 R4, RZ, RZ, UR8 ;  /* 0x00000008ff047e24 */ /* 0x000fe2000f8e00ff */
[----:B----4-:R-:W-:Y:S01]  /*6240*/  MOV R7, UR7 ;  /* 0x0000000700077c02 */ /* 0x010fe20008000f00 */
[----:B------:R-:W-:Y:S01]  /*6250*/  IMAD.U32 R6, RZ, RZ, UR6 ;  /* 0x00000006ff067e24 */ /* 0x000fe2000f8e00ff */
[----:B--2---:R-:W-:Y:S01]  /*6260*/  MOV R11, UR5 ;  /* 0x00000005000b7c02 */ /* 0x004fe20008000f00 */
[----:B------:R-:W-:Y:S02]  /*6270*/  IMAD.U32 R10, RZ, RZ, UR4 ;  /* 0x00000004ff0a7e24 */ /* 0x000fe4000f8e00ff */
[----:B------:R-:W-:Y:S07]  /*6280*/  LEPC R20, `(.L_x_115) ;  /* 0x000000001014794e */ /* 0x000fee0000000000 */
[----:B---3-5:R-:W-:Y:S05]  /*6290*/  CALL.ABS.NOINC R14 ;  /* 0x000000000e007343 */ /* 0x028fea0003c00000 */
.L_x_115:
[----:B------:R-:W1:Y:S01]  /*62a0*/  LDCU.64 UR8, c[0x4][0x80] ;  /* 0x01001000ff0877ac */ /* 0x000e620008000a00 */
[----:B------:R-:W2:Y:S01]  /*62b0*/  LDC.64 R2, c[0x4][R2] ;  /* 0x0100000002027b82 */ /* 0x000ea20000000a00 */
[----:B------:R-:W-:Y:S02]  /*62c0*/  HFMA2 R12, -RZ, RZ, 0, 5.9604644775390625e-08 ;  /* 0x00000001ff0c7431 */ /* 0x000fe400000001ff */
[----:B------:R-:W-:Y:S02]  /*62d0*/  IMAD.MOV.U32 R8, RZ, RZ, 0x70 ;  /* 0x00000070ff087424 */ /* 0x000fe400078e00ff */
[----:B------:R-:W-:Y:S01]  /*62e0*/  IMAD.MOV.U32 R13, RZ, RZ, RZ ;  /* 0x000000ffff0d7224 */ /* 0x000fe200078e00ff */
[----:B------:R-:W3:Y:S01]  /*62f0*/  LDCU.64 UR6, c[0x4][0x88] ;  /* 0x01001100ff0677ac */ /* 0x000ee20008000a00 */
[----:B------:R-:W4:Y:S01]  /*6300*/  LDCU.64 UR4, c[0x4][0x8] ;  /* 0x01000100ff0477ac */ /* 0x000f220008000a00 */
[----:B-1----:R-:W-:Y:S02]  /*6310*/  MOV R4, UR8 ;  /* 0x0000000800047c02 */ /* 0x002fe40008000f00 */
[----:B------:R-:W-:Y:S02]  /*6320*/  MOV R5, UR9 ;  /* 0x0000000900057c02 */ /* 0x000fe40008000f00 */
[----:B---3--:R-:W-:Y:S01]  /*6330*/  MOV R7, UR7 ;  /* 0x0000000700077c02 */ /* 0x008fe20008000f00 */
[----:B------:R-:W-:Y:S01]  /*6340*/  IMAD.U32 R6, RZ, RZ, UR6 ;  /* 0x00000006ff067e24 */ /* 0x000fe2000f8e00ff */
[----:B----4-:R-:W-:Y:S01]  /*6350*/  MOV R11, UR5 ;  /* 0x00000005000b7c02 */ /* 0x010fe20008000f00 */
[----:B------:R-:W-:Y:S02]  /*6360*/  IMAD.U32 R10, RZ, RZ, UR4 ;  /* 0x00000004ff0a7e24 */ /* 0x000fe4000f8e00ff */
[----:B------:R-:W-:Y:S07]  /*6370*/  LEPC R20, `(.L_x_114) ;  /* 0x000000001014794e */ /* 0x000fee0000000000 */
[----:B--2---:R-:W-:Y:S05]  /*6380*/  CALL.ABS.NOINC R2 ;  /* 0x0000000002007343 */ /* 0x004fea0003c00000 */
.L_x_114:
[----:B------:R-:W-:Y:S05]  /*6390*/  BSYNC.RECONVERGENT B6 ;  /* 0x0000000000067941 */ /* 0x000fea0003800200 */
.L_x_113:
[----:B------:R-:W-:Y:S01]  /*63a0*/  ISETP.NE.U32.AND P4, PT, R54, RZ, PT ;  /* 0x000000ff3600720c */ /* 0x000fe20003f85070 */
[----:B------:R-:W-:Y:S01]  /*63b0*/  UISETP.NE.AND UP2, UPT, UR50, URZ, UPT ;  /* 0x000000ff3200728c */ /* 0x000fe2000bf45270 */
[----:B------:R-:W-:Y:S01]  /*63c0*/  ISETP.NE.U32.AND P2, PT, RZ, UR38, PT ;  /* 0x00000026ff007c0c */ /* 0x000fe2000bf45070 */
[----:B------:R-:W-:Y:S01]  /*63d0*/  UISETP.NE.U32.AND UP1, UPT, UR44, URZ, UPT ;  /* 0x000000ff2c00728c */ /* 0x000fe2000bf25070 */
[----:B------:R-:W-:Y:S01]  /*63e0*/  ISETP.NE.AND.EX P4, PT, R55, RZ, PT, P4 ;  /* 0x000000ff3700720c */ /* 0x000fe20003f85340 */
[----:B------:R-:W-:Y:S01]  /*63f0*/  UPLOP3.LUT UP0, UPT, UPT, UPT, UPT, 0x40, 0x4 ;  /* 0x000000000004789c */ /* 0x000fe20003f0e870 */
[----:B------:R-:W-:Y:S01]  /*6400*/  ISETP.NE.AND.EX P2, PT, RZ, UR39, PT, P2 ;  /* 0x00000027ff007c0c */ /* 0x000fe2000bf45320 */
[----:B------:R-:W-:Y:S01]  /*6410*/  UISETP.NE.AND.EX UP1, UPT, UR45, URZ, UPT, UP1 ;  /* 0x000000ff2d00728c */ /* 0x000fe2000bf25310 */
[----:B------:R-:W-:Y:S04]  /*6420*/  PLOP3.LUT P1, PT, PT, PT, UP2, 0x80, 0x8 ;  /* 0x000000000008781c */ /* 0x000fe80003f2f028 */
[----:B------:R-:W-:Y:S06]  /*6430*/  @UP2 UPLOP3.LUT UP0, UPT, UPT, UPT, UP1, 0x80, 0x8 ;  /* 0x000000000008289c */ /* 0x000fec0003f0f010 */
[----:B------:R-:W-:Y:S01]  /*6440*/  PLOP3.LUT P0, PT, PT, PT, UP0, 0x80, 0x8 ;  /* 0x000000000008781c */ /* 0x000fe20003f0f008 */
[----:B------:R-:W-:Y:S01]  /*6450*/  @!UPT UIADD3 URZ, UPT, UPT, URZ, URZ, URZ ;  /* 0x000000fffffff290 */ /* 0x000fe2000fffe0ff */
[----:B------:R-:W-:Y:S11]  /*6460*/  BRA.U !UP1, `(.L_x_116) ;  /* 0x0000000109387547 */ /* 0x000ff6000b800000 */
[----:B------:R-:W-:Y:S01]  /*6470*/  UISETP.NE.U32.AND UP0, UPT, UR38, URZ, UPT ;  /* 0x000000ff2600728c */ /* 0x000fe2000bf05070 */
[----:B------:R-:W-:Y:S02]  /*6480*/  HFMA2 R0, -RZ, RZ, 0, 5.9604644775390625e-08 ;  /* 0x00000001ff007431 */ /* 0x000fe400000001ff */
[----:B------:R-:W-:Y:S01]  /*6490*/  IMAD.MOV.U32 R59, RZ, RZ, 0x1 ;  /* 0x00000001ff3b7424 */ /* 0x000fe200078e00ff */
[----:B------:R-:W-:Y:S06]  /*64a0*/  UISETP.NE.AND.EX UP0, UPT, UR39, URZ, UPT, UP0 ;  /* 0x000000ff2700728c */ /* 0x000fec000bf05300 */
[----:B------:R-:W-:Y:S05]  /*64b0*/  PLOP3.LUT P3, PT, PT, PT, UP0, 0x80, 0x8 ;  /* 0x000000000008781c */ /* 0x000fea0003f6f008 */
[----:B------:R-:W1:Y:S01]  /*64c0*/  @UP0 LDCU.64 UR6, c[0x0][0x888] ;  /* 0x00011100ff0607ac */ /* 0x000e620008000a00 */
[----:B------:R-:W-:Y:S07]  /*64d0*/  @UP0 UIMAD UR4, UR36, UR44, URZ ;  /* 0x0000002c240402a4 */ /* 0x000fee000f8e02ff */
[----:B------:R-:W-:Y:S01]  /*64e0*/  @!P3 PRMT R59, R0, 0x7610, R59 ;  /* 0x00007610003bb816 */ /* 0x000fe2000000003b */
[----:B-1----:R-:W-:Y:S03]  /*64f0*/  @UP0 UIMAD.WIDE UR6, UR4, 0x4, UR6 ;  /* 0x00000004040608a5 */ /* 0x002fe6000f8e0206 */
[----:B------:R-:W1:Y:S03]  /*6500*/  @!UP0 LDCU UR4, c[0x0][0x880] ;  /* 0x00011000ff0487ac */ /* 0x000e660008000800 */
[----:B------:R-:W-:Y:S01]  /*6510*/  IMAD.U32 R2, RZ, RZ, UR6 ;  /* 0x00000006ff027e24 */ /* 0x000fe2000f8e00ff */
[----:B------:R-:W-:Y:S05]  /*6520*/  MOV R3, UR7 ;  /* 0x0000000700037c02 */ /* 0x000fea0008000f00 */
[----:B-----5:R2:W5:Y:S02]  /*6530*/  @P3 LDG.E R35, desc[UR46][R2.64] ;  /* 0x0000002e02233981 */ /* 0x020564000c1e1900 */
[----:B-12---:R-:W-:Y:S02]  /*6540*/  @!P3 IMAD.U32 R35, RZ, RZ, UR4 ;  /* 0x00000004ff23be24 */ /* 0x006fe4000f8e00ff */
.L_x_116:
[----:B------:R-:W-:Y:S05]  /*6550*/  @!P4 BRA `(.L_x_117) ;  /* 0x000000000020c947 */ /* 0x000fea0003800000 */
[----:B------:R-:W-:Y:S04]  /*6560*/  ISETP.NE.U32.AND P3, PT, R52, RZ, PT ;  /* 0x000000ff3400720c */ /* 0x000fe80003f65070 */
[----:B------:R-:W-:Y:S11]  /*6570*/  ISETP.NE.AND.EX P3, PT, R53, RZ, PT, P3 ;  /* 0x000000ff3500720c */ /* 0x000ff60003f65330 */
[----:B------:R-:W-:Y:S02]  /*6580*/  @!UPT UIADD3 URZ, UPT, UPT, URZ, URZ, URZ ;  /* 0x000000fffffff290 */ /* 0x000fe4000fffe0ff */
[----:B------:R-:W1:Y:S01]  /*6590*/  @P3 LDC.64 R2, c[0x0][0x8a8] ;  /* 0x00022a00ff023b82 */ /* 0x000e620000000a00 */
[----:B------:R-:W-:Y:S04]  /*65a0*/  @P3 IMAD R0, R54, UR36, RZ ;  /* 0x0000002436003c24 */ /* 0x000fe8000f8e02ff */
[----:B-1----:R-:W-:Y:S05]  /*65b0*/  @P3 IMAD.WIDE R2, R0, 0x4, R2 ;  /* 0x0000000400023825 */ /* 0x002fea00078e0202 */
[----:B-----5:R1:W5:Y:S02]  /*65c0*/  @P3 LDG.E R32, desc[UR46][R2.64] ;  /* 0x0000002e02203981 */ /* 0x020364000c1e1900 */
[----:B-1----:R-:W2:Y:S02]  /*65d0*/  @!P3 LDC R32, c[0x0][0x8a0] ;  /* 0x00022800ff20bb82 */ /* 0x002ea40000000800 */
.L_x_117:
[----:B-----5:R-:W-:Y:S01]  /*65e0*/  FSETP.NEU.AND P3, PT, R35, RZ, PT ;  /* 0x000000ff2300720b */ /* 0x020fe20003f6d000 */
[----:B------:R-:W-:Y:S01]  /*65f0*/  IMAD.SHL.U32 R77, R64, 0x2, RZ ;  /* 0x00000002404d7824 */ /* 0x000fe200078e00ff */
[----:B------:R-:W-:Y:S01]  /*6600*/  SEL R5, RZ, 0xffffffff, P2 ;  /* 0xffffffffff057807 */ /* 0x000fe20001000000 */
[----:B------:R-:W-:Y:S01]  /*6610*/  BSSY B1, `(.L_x_118) ;  /* 0x0000034000017945 */ /* 0x000fe20003800000 */
[----:B------:R-:W-:Y:S01]  /*6620*/  @P1 LOP3.LUT P2, RZ, R59, 0xff, RZ, 0xc0, !PT ;  /* 0x000000ff3bff1812 */ /* 0x000fe2000784c0ff */
[----:B------:R-:W-:Y:S01]  /*6630*/  IMAD.MOV.U32 R39, RZ, RZ, 0x1 ;  /* 0x00000001ff277424 */ /* 0x000fe200078e00ff */
[----:B------:R-:W-:Y:S01]  /*6640*/  @P1 SEL R0, RZ, 0xffffffff, P3 ;  /* 0xffffffffff001807 */ /* 0x000fe20001800000 */
[C---:B------:R-:W-:Y:S01]  /*6650*/  IMAD R34, R30.reuse, 0x40, R33 ;  /* 0x000000401e227824 */ /* 0x040fe200078e0221 */
[----:B------:R-:W-:Y:S01]  /*6660*/  LOP3.LUT R71, R71, 0x1, RZ, 0x3c, !PT ;  /* 0x0000000147477812 */ /* 0x000fe200078e3cff */
[----:B------:R-:W-:Y:S01]  /*6670*/  IMAD.MOV.U32 R38, RZ, RZ, RZ ;  /* 0x000000ffff267224 */ /* 0x000fe200078e00ff */
[----:B------:R-:W-:Y:S02]  /*6680*/  @P0 SEL R0, R5, R0, !P2 ;  /* 0x0000000005000207 */ /* 0x000fe40005000000 */
[----:B------:R-:W-:Y:S02]  /*6690*/  CS2R R50, SRZ ;  /* 0x0000000000327805 */ /* 0x000fe4000001ff00 */
[----:B------:R-:W-:Y:S02]  /*66a0*/  LEA R74, R30, UR48, 0x3 ;  /* 0x000000301e4a7c11 */ /* 0x000fe4000f8e18ff */
[----:B------:R-:W-:Y:S02]  /*66b0*/  CS2R R48, SRZ ;  /* 0x0000000000307805 */ /* 0x000fe4000001ff00 */
[----:B------:R-:W-:Y:S02]  /*66c0*/  @P1 LOP3.LUT R0, R0, 0x1, RZ, 0xc0, !PT ;  /* 0x0000000100001812 */ /* 0x000fe400078ec0ff */
[----:B------:R-:W-:Y:S02]  /*66d0*/  CS2R R42, SRZ ;  /* 0x00000000002a7805 */ /* 0x000fe4000001ff00 */
[----:B------:R-:W-:Y:S02]  /*66e0*/  SHF.L.U32 R3, R70, 0x1f, RZ ;  /* 0x0000001f46037819 */ /* 0x000fe400000006ff */
[----:B------:R-:W-:Y:S02]  /*66f0*/  CS2R R40, SRZ ;  /* 0x0000000000287805 */ /* 0x000fe4000001ff00 */
[----:B------:R-:W-:Y:S01]  /*6700*/  ISETP.NE.U32.OR P5, PT, R0, 0x1, !P1 ;  /* 0x000000010000780c */ /* 0x000fe20004fa5470 */
[----:B------:R-:W-:Y:S01]  /*6710*/  VIADD R82, R77, UR48 ;  /* 0x000000304d527c36 */ /* 0x000fe20008000000 */
[----:B------:R-:W-:Y:S02]  /*6720*/  PLOP3.LUT P2, PT, PT, PT, UP1, 0x80, 0x8 ;  /* 0x000000000008781c */ /* 0x000fe40003f4f018 */
[----:B------:R-:W-:Y:S02]  /*6730*/  SEL R0, RZ, 0xffffffff, P3 ;  /* 0xffffffffff007807 */ /* 0x000fe40001800000 */
[----:B------:R-:W-:Y:S02]  /*6740*/  LOP3.LUT P3, R75, R59, 0xff, RZ, 0xc0, !PT ;  /* 0x000000ff3b4b7812 */ /* 0x000fe4000786c0ff */
[----:B------:R-:W-:Y:S05]  /*6750*/  P2R R78, PR, RZ, 0x20 ;  /* 0x00000020ff4e7803 */ /* 0x000fea0000000000 */
[----:B------:R-:W-:Y:S02]  /*6760*/  @P5 SHF.L.U32 R2, R71, 0x1f, RZ ;  /* 0x0000001f47025819 */ /* 0x000fe400000006ff */
[----:B------:R-:W-:Y:S02]  /*6770*/  @P2 SEL R0, R5, R0, !P3 ;  /* 0x0000000005002207 */ /* 0x000fe40005800000 */
[----:B------:R-:W1:Y:S02]  /*6780*/  @P5 SYNCS.PHASECHK.TRANS64.TRYWAIT P1, [UR48+0xd0], R2 ;  /* 0x0000d002ff0055a7 */ /* 0x000e640008021130 */
[----:B------:R-:W-:Y:S04]  /*6790*/  LOP3.LUT R0, R0, 0x1, RZ, 0xc0, !PT ;  /* 0x0000000100007812 */ /* 0x000fe800078ec0ff */
[----:B------:R-:W-:Y:S04]  /*67a0*/  ISETP.NE.U32.AND P4, PT, R0, 0x1, PT ;  /* 0x000000010000780c */ /* 0x000fe80003f85070 */
[----:B------:R-:W-:Y:S01]  /*67b0*/  P2R R80, PR, RZ, 0x10 ;  /* 0x00000010ff507803 */ /* 0x000fe20000000000 */
[----:B------:R3:W4:Y:S01]  /*67c0*/  SYNCS.PHASECHK.TRANS64.TRYWAIT P0, [R74+URZ+0x140], R3 ;  /* 0x000140034a0075a7 */ /* 0x00072200080011ff */
[----:B-1----:R-:W-:Y:S01]  /*67d0*/  @P5 SEL R39, RZ, 0x1, !P1 ;  /* 0x00000001ff275807 */ /* 0x002fe20004800000 */
[----:B---3--:R-:W-:Y:S06]  /*67e0*/  @!P5 BRA `(.L_x_119) ;  /* 0x000000000058d947 */ /* 0x008fec0003800000 */
[C---:B------:R-:W-:Y:S01]  /*67f0*/  VIADD R0, R82.reuse, 0x200 ;  /* 0x0000020052007836 */ /* 0x040fe20000000000 */
[----:B------:R-:W-:Y:S01]  /*6800*/  LOP3.LUT P5, RZ, R65, 0x40, RZ, 0xc0, !PT ;  /* 0x0000004041ff7812 */ /* 0x000fe200078ac0ff */
[----:B------:R-:W-:Y:S01]  /*6810*/  BSSY B0, `(.L_x_120) ;  /* 0x000000e000007945 */ /* 0x000fe20003800000 */
[----:B------:R-:W-:Y:S01]  /*6820*/  ISETP.NE.AND P2, PT, R39, RZ, PT ;  /* 0x000000ff2700720c */ /* 0x000fe20003f45270 */
[----:B------:R-:W-:Y:S01]  /*6830*/  @P4 VIADD R2, R82, 0x210 ;  /* 0x0000021052024836 */ /* 0x000fe20000000000 */
[----:B------:R-:W-:Y:S01]  /*6840*/  PLOP3.LUT P1, PT, PT, PT, PT, 0x8, 0x80 ;  /* 0x000000000080781c */ /* 0x000fe20003f2e170 */
[----:B------:R-:W-:Y:S01]  /*6850*/  IMAD.MOV.U32 R51, RZ, RZ, RZ ;  /* 0x000000ffff337224 */ /* 0x000fe200078e00ff */
[----:B------:R-:W-:Y:S02]  /*6860*/  @P4 PLOP3.LUT P1, PT, P5, PT, PT, 0x80, 0x8 ;  /* 0x000000000008481c */ /* 0x000fe40002f2f070 */
[----:B------:R-:W-:Y:S02]  /*6870*/  CS2R R48, SRZ ;  /* 0x0000000000307805 */ /* 0x000fe4000001ff00 */
[----:B------:R-:W-:Y:S02]  /*6880*/  CS2R R42, SRZ ;  /* 0x00000000002a7805 */ /* 0x000fe4000001ff00 */
[----:B------:R-:W-:Y:S07]  /*6890*/  CS2R R40, SRZ ;  /* 0x0000000000287805 */ /* 0x000fee000001ff00 */
[----:B------:R-:W-:Y:S01]  /*68a0*/  @P1 VIADD R2, R0, 0xfffffff0 ;  /* 0xfffffff000021836 */ /* 0x000fe20000000000 */
[----:B------:R-:W-:Y:S06]  /*68b0*/  @P2 BRA `(.L_x_121) ;  /* 0x00000000000c2947 */ /* 0x000fec0003800000 */
[----:B------:R-:W-:Y:S04]  /*68c0*/  SHF.L.U32 R5, R71, 0x1f, RZ ;  /* 0x0000001f47057819 */ /* 0x000fe800000006ff */
[----:B------:R-:W1:Y:S02]  /*68d0*/  SYNCS.PHASECHK.TRANS64.TRYWAIT P1, [UR48+0xd0], R5 ;  /* 0x0000d005ff0075a7 */ /* 0x000e640008021130 */
[----:B-1----:R-:W-:Y:S05]  /*68e0*/  @!P1 BRA `(.L_x_122) ;  /* 0x00000034000c9947 */ /* 0x002fea0003800000 */
.L_x_121:
[----:B------:R-:W-:Y:S05]  /*68f0*/  BSYNC B0 ;  /* 0x0000000000007941 */ /* 0x000fea0003800000 */
.L_x_120:
[----:B------:R-:W-:Y:S01]  /*6900*/  ISETP.NE.AND P1, PT, R80, RZ, PT ;  /* 0x000000ff5000720c */ /* 0x000fe20003f25270 */
[----:B------:R-:W-:Y:S11]  /*6910*/  HFMA2 R38, -RZ, RZ, 0, 5.9604644775390625e-08 ;  /* 0x00000001ff267431 */ /* 0x000ff600000001ff */
[----:B------:R-:W-:Y:S01]  /*6920*/  @!UPT UIADD3 URZ, UPT, UPT, URZ, URZ, URZ ;  /* 0x000000fffffff290 */ /* 0x000fe2000fffe0ff */
[----:B------:R3:W1:Y:S04]  /*6930*/  @P1 LDS.128 R48, [R2] ;  /* 0x0000000002301984 */ /* 0x0006680000000c00 */
[----:B------:R3:W1:Y:S02]  /*6940*/  @P1 LDS.128 R40, [R77+UR48+0x200] ;  /* 0x000200304d281984 */ /* 0x0006640008000c00 */
.L_x_119:
[----:B------:R-:W-:Y:S05]  /*6950*/  BSYNC B1 ;  /* 0x0000000000017941 */ /* 0x000fea0003800000 */
.L_x_118:
[----:B-1----:R-:W-:Y:S04]  /*6960*/  SHF.R.U32.HI R5, RZ, 0x15, R34 ;  /* 0x00000015ff057819 */ /* 0x002fe80000011622 */
[----:B------:R-:W-:Y:S01]  /*6970*/  LOP3.LUT P1, RZ, R5, 0x3, R66, 0x48, !PT ;  /* 0x0000000305ff7812 */ /* 0x000fe20007824842 */
[----:B------:R-:W-:Y:S01]  /*6980*/  @!UPT UIADD3 URZ, UPT, UPT, URZ, URZ, URZ ;  /* 0x000000fffffff290 */ /* 0x000fe2000fffe0ff */
[----:B----4-:R-:W-:Y:S11]  /*6990*/  @P0 BRA `(.L_x_123) ;  /* 0x0000000000080947 */ /* 0x010ff60003800000 */
[----:B------:R-:W1:Y:S02]  /*69a0*/  SYNCS.PHASECHK.TRANS64.TRYWAIT P0, [R74+URZ+0x140], R3 ;  /* 0x000140034a0075a7 */ /* 0x000e6400080011ff */
[----:B-1----:R-:W-:Y:S05]  /*69b0*/  @!P0 BRA `(.L_x_124) ;  /* 0x0000003000f08947 */ /* 0x002fea0003800000 */
.L_x_123:
[----:B------:R-:W-:Y:S05]  /*69c0*/  @!P1 BRA `(.L_x_125) ;  /* 0x0000000000409947 */ /* 0x000fea0003800000 */
[----:B------:R-:W4:Y:S01]  /*69d0*/  LDCU.64 UR8, c[0x4][0x70] ;  /* 0x01000e00ff0877ac */ /* 0x000f220008000a00 */
[----:B-1----:R-:W-:Y:S01]  /*69e0*/  MOV R3, 0x0 ;  /* 0x0000000000037802 */ /* 0x002fe20000000f00 */
[----:B------:R-:W-:Y:S02]  /*69f0*/  HFMA2 R12, -RZ, RZ, 0, 5.9604644775390625e-08 ;  /* 0x00000001ff0c7431 */ /* 0x000fe400000001ff */
[----:B------:R-:W-:Y:S02]  /*6a00*/  IMAD.MOV.U32 R8, RZ, RZ, 0x192 ;  /* 0x00000192ff087424 */ /* 0x000fe400078e00ff */
[----:B------:R-:W-:Y:S01]  /*6a10*/  IMAD.MOV.U32 R13, RZ, RZ, RZ ;  /* 0x000000ffff0d7224 */ /* 0x000fe200078e00ff */
[----:B------:R-:W1:Y:S01]  /*6a20*/  LDCU.64 UR6, c[0x4][0x78] ;  /* 0x01000f00ff0677ac */ /* 0x000e620008000a00 */
[----:B---3--:R-:W3:Y:S01]  /*6a30*/  LDC.64 R2, c[0x4][R3] ;  /* 0x0100000003027b82 */ /* 0x008ee20000000a00 */
[----:B------:R-:W5:Y:S01]  /*6a40*/  LDCU.64 UR4, c[0x4][0x10] ;  /* 0x01000200ff0477ac */ /* 0x000f620008000a00 */
[----:B----4-:R-:W-:Y:S01]  /*6a50*/  MOV R5, UR9 ;  /* 0x0000000900057c02 */ /* 0x010fe20008000f00 */
[----:B------:R-:W-:Y:S01]  /*6a60*/  IMAD.U32 R4, RZ, RZ, UR8 ;  /* 0x00000008ff047e24 */ /* 0x000fe2000f8e00ff */
[----:B-1----:R-:W-:Y:S01]  /*6a70*/  MOV R7, UR7 ;  /* 0x0000000700077c02 */ /* 0x002fe20008000f00 */
[----:B------:R-:W-:Y:S01]  /*6a80*/  IMAD.U32 R6, RZ, RZ, UR6 ;  /* 0x00000006ff067e24 */ /* 0x000fe2000f8e00ff */
[----:B-----5:R-:W-:Y:S01]  /*6a90*/  MOV R11, UR5 ;  /* 0x00000005000b7c02 */ /* 0x020fe20008000f00 */
[----:B------:R-:W-:Y:S02]  /*6aa0*/  IMAD.U32 R10, RZ, RZ, UR4 ;  /* 0x00000004ff0a7e24 */ /* 0x000fe4000f8e00ff */
[----:B------:R-:W-:Y:S07]  /*6ab0*/  LEPC R20, `(.L_x_125) ;  /* 0x000000001014794e */ /* 0x000fee0000000000 */
[----:B--23--:R-:W-:Y:S05]  /*6ac0*/  CALL.ABS.NOINC R2 ;  /* 0x0000000002007343 */ /* 0x00cfea0003c00000 */
.L_x_125:
[----:B------:R-:W-:Y:S05]  /*6ad0*/  WARPSYNC.ALL ;  /* 0x0000000000007948 */ /* 0x000fea0003800000 */
[----:B------:R-:W-:Y:S01]  /*6ae0*/  R2UR UR4, R34 ;  /* 0x00000000220472ca */ /* 0x000fe200000e0000 */
[--C-:B------:R-:W-:Y:S01]  /*6af0*/  HADD2.F32 R20, -RZ, R40.reuse.H0_H0 ;  /* 0x20000028ff147230 */ /* 0x100fe20000004100 */
[----:B------:R-:W-:Y:S01]  /*6b00*/  MOV R81, 0x10 ;  /* 0x0000001000517802 */ /* 0x000fe20000000f00 */
[----:B------:R-:W-:Y:S01]  /*6b10*/  HADD2.F32 R21, -RZ, R40.H1_H1 ;  /* 0x30000028ff157230 */ /* 0x000fe20000004100 */
[----:B------:R-:W-:Y:S01]  /*6b20*/  LOP3.LUT P6, RZ, R65, 0x40, RZ, 0xc0, !PT ;  /* 0x0000004041ff7812 */ /* 0x000fe200078cc0ff */
[----:B------:R-:W-:Y:S01]  /*6b30*/  HADD2.F32 R36, -RZ, R41.H1_H1 ;  /* 0x30000029ff247230 */ /* 0x000fe20000004100 */
[----:B------:R-:W-:Y:S01]  /*6b40*/  ISETP.NE.AND P0, PT, R72, RZ, PT ;  /* 0x000000ff4800720c */ /* 0x000fe20003f05270 */
[----:B------:R-:W-:Y:S01]  /*6b50*/  HADD2.F32 R37, -RZ, R43.H0_H0 ;  /* 0x2000002bff257230 */ /* 0x000fe20000004100 */
[----:B------:R-:W-:Y:S01]  /*6b60*/  SEL R81, R81, 0xfffffff0, !P6 ;  /* 0xfffffff051517807 */ /* 0x000fe20007000000 */
[----:B------:R-:W-:Y:S03]  /*6b70*/  BSSY.RECONVERGENT B0, `(.L_x_126) ;  /* 0x000004f000007945 */ /* 0x000fe60003800200 */
[----:B------:R-:W-:Y:S01]  /*6b80*/  IADD3 R79, PT, PT, R82, R81, RZ ;  /* 0x00000051524f7210 */ /* 0x000fe20007ffe0ff */
[----:B------:R-:W2:Y:S02]  /*6b90*/  LDTM.x16 R4, tmem[UR4] ;  /* 0x00000004000479ee */ /* 0x000ea40008240000 */
[C---:B--2---:R-:W-:Y:S01]  /*6ba0*/  FMUL R0, R32.reuse, R4 ;  /* 0x0000000420007220 */ /* 0x044fe20000400000 */
[C---:B---3--:R-:W-:Y:S01]  /*6bb0*/  FMUL R2, R32.reuse, R5 ;  /* 0x0000000520027220 */ /* 0x048fe20000400000 */
[C---:B-1----:R-:W-:Y:S01]  /*6bc0*/  FMUL R3, R32.reuse, R6 ;  /* 0x0000000620037220 */ /* 0x042fe20000400000 */
[C---:B------:R-:W-:Y:S01]  /*6bd0*/  FMUL R7, R32.reuse, R7 ;  /* 0x0000000720077220 */ /* 0x040fe20000400000 */
[C---:B------:R-:W-:Y:S01]  /*6be0*/  FFMA R0, R35.reuse, R20, R0 ;  /* 0x0000001423007223 */ /* 0x040fe20000000000 */
[----:B------:R-:W-:Y:S02]  /*6bf0*/  HADD2.F32 R20, -RZ, R41.H0_H0 ;  /* 0x20000029ff147230 */ /* 0x000fe40000004100 */
[C---:B------:R-:W-:Y:S01]  /*6c00*/  FFMA R2, R35.reuse, R21, R2 ;  /* 0x0000001523027223 */ /* 0x040fe20000000002 */
[--C-:B------:R-:W-:Y:S02]  /*6c10*/  HADD2.F32 R21, -RZ, R42.reuse.H0_H0 ;  /* 0x2000002aff157230 */ /* 0x100fe40000004100 */
[C---:B------:R-:W-:Y:S01]  /*6c20*/  FMUL R4, R32.reuse, R8 ;  /* 0x0000000820047220 */ /* 0x040fe20000400000 */
[C---:B------:R-:W-:Y:S01]  /*6c30*/  FMUL R5, R32.reuse, R9 ;  /* 0x0000000920057220 */ /* 0x040fe20000400000 */
[C---:B------:R-:W-:Y:S01]  /*6c40*/  FFMA R3, R35.reuse, R20, R3 ;  /* 0x0000001423037223 */ /* 0x040fe20000000003 */
[----:B------:R-:W-:Y:S02]  /*6c50*/  HADD2.F32 R20, -RZ, R42.H1_H1 ;  /* 0x3000002aff147230 */ /* 0x000fe40000004100 */
[C---:B------:R-:W-:Y:S01]  /*6c60*/  FFMA R7, R35.reuse, R36, R7 ;  /* 0x0000002423077223 */ /* 0x040fe20000000007 */
[C---:B------:R-:W-:Y:S01]  /*6c70*/  FMUL R6, R32.reuse, R10 ;  /* 0x0000000a20067220 */ /* 0x040fe20000400000 */
[----:B------:R-:W-:Y:S02]  /*6c80*/  HADD2.F32 R36, -RZ, R43.H1_H1 ;  /* 0x3000002bff247230 */ /* 0x000fe40000004100 */
[C---:B------:R-:W-:Y:S01]  /*6c90*/  FMUL R11, R32.reuse, R11 ;  /* 0x0000000b200b7220 */ /* 0x040fe20000400000 */
[C---:B------:R-:W-:Y:S01]  /*6ca0*/  FFMA R4, R35.reuse, R21, R4 ;  /* 0x0000001523047223 */ /* 0x040fe20000000004 */
[C---:B------:R-:W-:Y:S01]  /*6cb0*/  FFMA R5, R35.reuse, R20, R5 ;  /* 0x0000001423057223 */ /* 0x040fe20000000005 */
[C---:B------:R-:W-:Y:S01]  /*6cc0*/  FFMA R6, R35.reuse, R37, R6 ;  /* 0x0000002523067223 */ /* 0x040fe20000000006 */
[--C-:B------:R-:W-:Y:S02]  /*6cd0*/  HADD2.F32 R20, -RZ, R48.reuse.H0_H0 ;  /* 0x20000030ff147230 */ /* 0x100fe40000004100 */
[C---:B------:R-:W-:Y:S01]  /*6ce0*/  FFMA R11, R35.reuse, R36, R11 ;  /* 0x00000024230b7223 */ /* 0x040fe2000000000b */
[C---:B------:R-:W-:Y:S01]  /*6cf0*/  FMUL R8, R32.reuse, R12 ;  /* 0x0000000c20087220 */ /* 0x040fe20000400000 */
[----:B------:R-:W-:Y:S02]  /*6d00*/  HADD2.F32 R36, -RZ, R48.H1_H1 ;  /* 0x30000030ff247230 */ /* 0x000fe40000004100 */
[C---:B------:R-:W-:Y:S01]  /*6d10*/  FMUL R9, R32.reuse, R13 ;  /* 0x0000000d20097220 */ /* 0x040fe20000400000 */
[--C-:B------:R-:W-:Y:S02]  /*6d20*/  HADD2.F32 R21, -RZ, R49.reuse.H0_H0 ;  /* 0x20000031ff157230 */ /* 0x100fe40000004100 */
[C---:B------:R-:W-:Y:S01]  /*6d30*/  FMUL R10, R32.reuse, R14 ;  /* 0x0000000e200a7220 */ /* 0x040fe20000400000 */
[C---:B------:R-:W-:Y:S01]  /*6d40*/  FFMA R8, R35.reuse, R20, R8 ;  /* 0x0000001423087223 */ /* 0x040fe20000000008 */
[----:B------:R-:W-:Y:S02]  /*6d50*/  HADD2.F32 R20, -RZ, R49.H1_H1 ;  /* 0x30000031ff147230 */ /* 0x000fe40000004100 */
[C---:B------:R-:W-:Y:S01]  /*6d60*/  FFMA R9, R35.reuse, R36, R9 ;  /* 0x0000002423097223 */ /* 0x040fe20000000009 */
[C---:B------:R-:W-:Y:S01]  /*6d70*/  FMUL R15, R32.reuse, R15 ;  /* 0x0000000f200f7220 */ /* 0x040fe20000400000 */
[C---:B------:R-:W-:Y:S01]  /*6d80*/  FFMA R10, R35.reuse, R21, R10 ;  /* 0x00000015230a7223 */ /* 0x040fe2000000000a */
[--C-:B------:R-:W-:Y:S02]  /*6d90*/  HADD2.F32 R21, -RZ, R50.reuse.H0_H0 ;  /* 0x20000032ff157230 */ /* 0x100fe40000004100 */
[C---:B------:R-:W-:Y:S01]  /*6da0*/  FMUL R12, R32.reuse, R16 ;  /* 0x00000010200c7220 */ /* 0x040fe20000400000 */
[----:B------:R-:W-:Y:S02]  /*6db0*/  HADD2.F32 R36, -RZ, R50.H1_H1 ;  /* 0x30000032ff247230 */ /* 0x000fe40000004100 */
[C---:B------:R-:W-:Y:S01]  /*6dc0*/  FFMA R15, R35.reuse, R20, R15 ;  /* 0x00000014230f7223 */ /* 0x040fe2000000000f */
[C---:B------:R-:W-:Y:S01]  /*6dd0*/  FMUL R13, R32.reuse, R17 ;  /* 0x00000011200d7220 */ /* 0x040fe20000400000 */
[--C-:B------:R-:W-:Y:S02]  /*6de0*/  HADD2.F32 R37, -RZ, R51.reuse.H0_H0 ;  /* 0x20000033ff257230 */ /* 0x100fe40000004100 */
[C---:B------:R-:W-:Y:S01]  /*6df0*/  FMUL R14, R32.reuse, R18 ;  /* 0x00000012200e7220 */ /* 0x040fe20000400000 */
[----:B------:R-:W-:Y:S02]  /*6e00*/  HADD2.F32 R20, -RZ, R51.H1_H1 ;  /* 0x30000033ff147230 */ /* 0x000fe40000004100 */
[----:B------:R-:W-:Y:S01]  /*6e10*/  FMUL R19, R32, R19 ;  /* 0x0000001320137220 */ /* 0x000fe20000400000 */
[----:B------:R-:W-:Y:S01]  /*6e20*/  F2FP.F16.F32.PACK_AB R44, R2, R0 ;  /* 0x00000000022c723e */ /* 0x000fe200000000ff */
[----:B------:R-:W-:Y:S01]  /*6e30*/  FFMA R12, R35, R21, R12 ;  /* 0x00000015230c7223 */ /* 0x000fe2000000000c */
[----:B------:R-:W-:Y:S01]  /*6e40*/  F2FP.F16.F32.PACK_AB R45, R7, R3 ;  /* 0x00000003072d723e */ /* 0x000fe200000000ff */
[----:B------:R-:W-:Y:S01]  /*6e50*/  FFMA R13, R35, R36, R13 ;  /* 0x00000024230d7223 */ /* 0x000fe2000000000d */
[----:B------:R-:W-:Y:S01]  /*6e60*/  F2FP.F16.F32.PACK_AB R46, R5, R4 ;  /* 0x00000004052e723e */ /* 0x000fe200000000ff */
[----:B------:R-:W-:Y:S01]  /*6e70*/  FFMA R14, R35, R37, R14 ;  /* 0x00000025230e7223 */ /* 0x000fe2000000000e */
[----:B------:R-:W-:Y:S01]  /*6e80*/  F2FP.F16.F32.PACK_AB R47, R11, R6 ;  /* 0x000000060b2f723e */ /* 0x000fe200000000ff */
[----:B------:R-:W-:Y:S01]  /*6e90*/  FFMA R19, R35, R20, R19 ;  /* 0x0000001423137223 */ /* 0x000fe20000000013 */
[----:B------:R-:W-:Y:S02]  /*6ea0*/  F2FP.F16.F32.PACK_AB R84, R9, R8 ;  /* 0x000000080954723e */ /* 0x000fe400000000ff */
[----:B------:R-:W-:Y:S01]  /*6eb0*/  F2FP.F16.F32.PACK_AB R85, R15, R10 ;  /* 0x0000000a0f55723e */ /* 0x000fe200000000ff */
[----:B------:R1:W-:Y:S01]  /*6ec0*/  STS.128 [R77+UR48+0x200], R44 ;  /* 0x0002002c4d007988 */ /* 0x0003e20008000c30 */
[----:B------:R-:W-:Y:S02]  /*6ed0*/  F2FP.F16.F32.PACK_AB R86, R13, R12 ;  /* 0x0000000c0d56723e */ /* 0x000fe400000000ff */
[----:B------:R-:W-:Y:S05]  /*6ee0*/  F2FP.F16.F32.PACK_AB R87, R19, R14 ;  /* 0x0000000e1357723e */ /* 0x000fea00000000ff */
[----:B------:R1:W-:Y:S01]  /*6ef0*/  STS.128 [R79+0x200], R84 ;  /* 0x000200544f007388 */ /* 0x0003e20000000c00 */
[----:B------:R-:W-:Y:S01]  /*6f00*/  @!PT LDS RZ, [RZ] ;  /* 0x00000000fffff984 */ /* 0x000fe20000000800 */
[----:B------:R-:W-:Y:S01]  /*6f10*/  @!PT LDS RZ, [RZ] ;  /* 0x00000000fffff984 */ /* 0x000fe20000000800 */
[----:B------:R-:W-:Y:S01]  /*6f20*/  @!PT LDS RZ, [RZ] ;  /* 0x00000000fffff984 */ /* 0x000fe20000000800 */
[----:B------:R-:W-:Y:S01]  /*6f30*/  @!PT LDS RZ, [RZ] ;  /* 0x00000000fffff984 */ /* 0x000fe20000000800 */
[----:B------:R2:W-:Y:S07]  /*6f40*/  MEMBAR.ALL.CTA ;  /* 0x0000000000007992 */ /* 0x0005ee0000008000 */
[----:B--2---:R-:W2:Y:S02]  /*6f50*/  FENCE.VIEW.ASYNC.S ;  /* 0x00000000000073c6 */ /* 0x004ea40000000000 */
[----:B--2---:R-:W-:Y:S06]  /*6f60*/  BAR.SYNC.DEFER_BLOCKING 0x1, 0x80 ;  /* 0x0042000000007b1d */ /* 0x004fec0000010000 */
[----:B------:R-:W-:Y:S05]  /*6f70*/  @P0 BRA `(.L_x_127) ;  /* 0x0000000000380947 */ /* 0x000fea0003800000 */
[----:B------:R-:W-:Y:S02]  /*6f80*/  UIADD3 UR4, UPT, UPT, UR48, 0x200, URZ ;  /* 0x0000020030047890 */ /* 0x000fe4000fffe0ff */
[----:B------:R-:W-:Y:S01]  /*6f90*/  UIADD3 UR8, UP0, UPT, UR52, 0x680, URZ ;  /* 0x0000068034087890 */ /* 0x000fe2000ff1e0ff */
[----:B------:R-:W-:Y:S01]  /*6fa0*/  UMOV UR43, UR36 ;  /* 0x00000024002b7c82 */ /* 0x000fe20008000000 */
[----:B------:R-:W-:Y:S02]  /*6fb0*/  UIADD3 UR5, UPT, UPT, UR41, 0x40, URZ ;  /* 0x0000004029057890 */ /* 0x000fe4000fffe0ff */
[----:B------:R-:W-:Y:S01]  /*6fc0*/  MOV R67, UR4 ;  /* 0x0000000400437c02 */ /* 0x000fe20008000f00 */
[----:B------:R-:W-:Y:S02]  /*6fd0*/  UIADD3.X UR9, UPT, UPT, URZ, UR53, URZ, UP0, !UPT ;  /* 0x00000035ff097290 */ /* 0x000fe400087fe4ff */
[----:B------:R-:W-:Y:S01]  /*6fe0*/  UIADD3 UR4, UPT, UPT, UR48, 0xa00, URZ ;  /* 0x00000a0030047890 */ /* 0x000fe2000fffe0ff */
[----:B------:R-:W-:Y:S01]  /*6ff0*/  R2UR UR40, R67 ;  /* 0x00000000432872ca */ /* 0x000fe200000e0000 */
[----:B------:R-:W-:Y:S01]  /*7000*/  UMOV UR6, UR42 ;  /* 0x0000002a00067c82 */ /* 0x000fe20008000000 */
[----:B------:R-:W-:Y:S11]  /*7010*/  UMOV UR7, UR36 ;  /* 0x0000002400077c82 */ /* 0x000ff60008000000 */
[----:B------:R2:W-:Y:S01]  /*7020*/  UTMASTG.3D [UR40], [UR8] ;  /* 0x00000028080073b5 */ /* 0x0005e20008010000 */
[----:B------:R2:W-:Y:S01]  /*7030*/  UTMASTG.3D [UR4], [UR8] ;  /* 0x00000004080073b5 */ /* 0x0005e20008010000 */
[----:B------:R0:W-:Y:S01]  /*7040*/  UTMACMDFLUSH ;  /* 0x00000000000079b7 */ /* 0x0001e20000000000 */
[----:B--2---:R-:W-:Y:S04]  /*7050*/  DEPBAR.LE SB0, 0x1 ;  /* 0x000080400000791a */ /* 0x004fe80000000000 */
.L_x_127:
[----:B------:R-:W-:Y:S05]  /*7060*/  BSYNC.RECONVERGENT B0 ;  /* 0x0000000000007941 */ /* 0x000fea0003800200 */
.L_x_126:
[----:B------:R-:W-:Y:S01]  /*7070*/  BAR.SYNC.DEFER_BLOCKING 0x1, 0x80 ;  /* 0x0042000000007b1d */ /* 0x000fe20000010000 */
[----:B------:R-:W-:Y:S01]  /*7080*/  ISETP.NE.AND P1, PT, R78, RZ, PT ;  /* 0x000000ff4e00720c */ /* 0x000fe20003f25270 */
[----:B------:R-:W-:Y:S01]  /*7090*/  UISETP.NE.AND UP0, UPT, UR49, URZ, UPT ;  /* 0x000000ff3100728c */ /* 0x000fe2000bf05270 */
[----:B------:R-:W-:Y:S11]  /*70a0*/  LEA R3, R38, UR48, 0x3 ;  /* 0x0000003026037c11 */ /* 0x000ff6000f8e18ff */
[----:B------:R-:W-:Y:S01]  /*70b0*/  @P1 SHF.L.U32 R2, R71, 0x1f, RZ ;  /* 0x0000001f47021819 */ /* 0x000fe200000006ff */
[----:B------:R-:W-:Y:S06]  /*70c0*/  BRA.U !UP0, `(.L_x_128) ;  /* 0x0000000108247547 */ /* 0x000fec000b800000 */
[----:B------:R-:W-:Y:S01]  /*70d0*/  IMAD.U32 R5, RZ, RZ, UR51 ;  /* 0x00000033ff057e24 */ /* 0x000fe2000f8e00ff */
[----:B------:R-:W-:Y:S01]  /*70e0*/  MOV R0, UR37 ;  /* 0x0000002500007c02 */ /* 0x000fe20008000f00 */
[----:B------:R-:W-:Y:S03]  /*70f0*/  UIADD3 UR51, UPT, UPT, UR51, 0x1, URZ ;  /* 0x0000000133337890 */ /* 0x000fe6000fffe0ff */
[----:B------:R-:W-:Y:S01]  /*7100*/  @P1 LEA R5, R5, UR48, 0x3 ;  /* 0x0000003005051c11 */ /* 0x000fe2000f8e18ff */
[----:B------:R-:W-:Y:S04]  /*7110*/  UISETP.NE.AND UP0, UPT, UR51, 0x4, UPT ;  /* 0x000000043300788c */ /* 0x000fe8000bf05270 */
[----:B------:R-:W-:Y:S01]  /*7120*/  @P1 VIADD R5, R5, 0xf0 ;  /* 0x000000f005051836 */ /* 0x000fe20000000000 */
[----:B------:R-:W-:Y:S04]  /*7130*/  USEL UR51, UR51, URZ, UP0 ;  /* 0x000000ff33337287 */ /* 0x000fe80008000000 */
[----:B------:R-:W-:Y:S04]  /*7140*/  @P1 PRMT R0, R0, 0x654, R5 ;  /* 0x0000065400001816 */ /* 0x000fe80000000005 */
[----:B------:R2:W-:Y:S04]  /*7150*/  @P1 SYNCS.ARRIVE.TRANS64.RED.A1T0 RZ, [R0+URZ], RZ ;  /* 0x000000ff00ff19a7 */ /* 0x0005e800081004ff */
.L_x_128:
[----:B------:R-:W3:Y:S01]  /*7160*/  @P1 SYNCS.PHASECHK.TRANS64.TRYWAIT P0, [R3+URZ+0xd0], R2 ;  /* 0x0000d002030015a7 */ /* 0x000ee200080011ff */
[----:B------:R-:W-:Y:S01]  /*7170*/  BSSY B1, `(.L_x_129) ;  /* 0x0000012000017945 */ /* 0x000fe20003800000 */
[----:B---3--:R-:W-:Y:S03]  /*7180*/  @P1 SEL R39, RZ, 0x1, !P0 ;  /* 0x00000001ff271807 */ /* 0x008fe60004000000 */
[----:B------:R-:W-:Y:S05]  /*7190*/  @!P1 BRA `(.L_x_130) ;  /* 0x00000000003c9947 */ /* 0x000fea0003800000 */
[----:B------:R-:W-:Y:S01]  /*71a0*/  ISETP.NE.AND P1, PT, R80, RZ, PT ;  /* 0x000000ff5000720c */ /* 0x000fe20003f25270 */
[----:B------:R-:W-:Y:S01]  /*71b0*/  BSSY B0, `(.L_x_131) ;  /* 0x0000009000007945 */ /* 0x000fe20003800000 */
[----:B------:R-:W-:Y:S11]  /*71c0*/  ISETP.NE.AND P0, PT, R39, RZ, PT ;  /* 0x000000ff2700720c */ /* 0x000ff60003f05270 */
[----:B------:R-:W-:Y:S05]  /*71d0*/  @P1 IMAD R4, R38, 0x1000, R77 ;  /* 0x0000100026041824 */ /* 0x000fea00078e024d */
[----:B------:R-:W-:Y:S05]  /*71e0*/  @P1 IADD3 R2, PT, PT, R4, UR48, RZ ;  /* 0x0000003004021c10 */ /* 0x000fea000fffe0ff */
[----:B------:R-:W-:Y:S01]  /*71f0*/  @P1 IMAD.IADD R2, R81, 0x1, R2 ;  /* 0x0000000151021824 */ /* 0x000fe200078e0202 */
[----:B------:R-:W-:Y:S06]  /*7200*/  @P0 BRA `(.L_x_132) ;  /* 0x00000000000c0947 */ /* 0x000fec0003800000 */
[----:B--2---:R-:W-:Y:S04]  /*7210*/  SHF.L.U32 R0, R71, 0x1f, RZ ;  /* 0x0000001f47007819 */ /* 0x004fe800000006ff */
[----:B------:R-:W2:Y:S02]  /*7220*/  SYNCS.PHASECHK.TRANS64.TRYWAIT P0, [R3+URZ+0xd0], R0 ;  /* 0x0000d000030075a7 */ /* 0x000ea400080011ff */
[----:B--2---:R-:W-:Y:S05]  /*7230*/  @!P0 BRA `(.L_x_133) ;  /* 0x0000002800e48947 */ /* 0x004fea0003800000 */
.L_x_132:
[----:B------:R-:W-:Y:S05]  /*7240*/  BSYNC B0 ;  /* 0x0000000000007941 */ /* 0x000fea0003800000 */
.L_x_131:
[----:B------:R-:W-:Y:S02]  /*7250*/  ISETP.NE.AND P0, PT, R80, RZ, PT ;  /* 0x000000ff5000720c */ /* 0x000fe40003f05270 */
[----:B------:R-:W-:Y:S11]  /*7260*/  IADD3 R38, PT, PT, R38, 0x1, RZ ;  /* 0x0000000126267810 */ /* 0x000ff60007ffe0ff */
[----:B------:R3:W4:Y:S04]  /*7270*/  @P0 LDS.128 R40, [R4+UR48+0x200] ;  /* 0x0002003004280984 */ /* 0x0007280008000c00 */
[----:B------:R3:W1:Y:S02]  /*7280*/  @P0 LDS.128 R48, [R2+0x200] ;  /* 0x0002000002300984 */ /* 0x0006640000000c00 */
.L_x_130:
[----:B------:R-:W-:Y:S05]  /*7290*/  BSYNC B1 ;  /* 0x0000000000017941 */ /* 0x000fea0003800000 */
.L_x_129:
[----:B--2---:R-:W-:Y:S05]  /*72a0*/  VIADD R3, R34, 0x10 ;  /* 0x0000001022037836 */ /* 0x004fea0000000000 */
[----:B------:R-:W-:Y:S04]  /*72b0*/  SHF.R.U32.HI R3, RZ, 0x15, R3 ;  /* 0x00000015ff037819 */ /* 0x000fe80000011603 */
[----:B------:R-:W-:Y:S11]  /*72c0*/  LOP3.LUT P0, RZ, R3, 0x3, R66, 0x48, !PT ;  /* 0x0000000303ff7812 */ /* 0x000ff60007804842 */
[----:B------:R-:W-:Y:S02]  /*72d0*/  @!UPT UIADD3 URZ, UPT, UPT, URZ, URZ, URZ ;  /* 0x000000fffffff290 */ /* 0x000fe4000fffe0ff */
[----:B------:R-:W-:Y:S05]  /*72e0*/  @!P0 BRA `(.L_x_134) ;  /* 0x0000000000408947 */ /* 0x000fea0003800000 */
[----:B------:R-:W2:Y:S01]  /*72f0*/  LDCU.64 UR8, c[0x4][0x70] ;  /* 0x01000e00ff0877ac */ /* 0x000ea20008000a00 */
[----:B------:R-:W-:Y:S01]  /*7300*/  MOV R3, 0x0 ;  /* 0x0000000000037802 */ /* 0x000fe20000000f00 */
[----:B------:R-:W-:Y:S02]  /*7310*/  HFMA2 R12, -RZ, RZ, 0, 5.9604644775390625e-08 ;  /* 0x00000001ff0c7431 */ /* 0x000fe400000001ff */
[----:B------:R-:W-:Y:S02]  /*7320*/  IMAD.MOV.U32 R8, RZ, RZ, 0x192 ;  /* 0x00000192ff087424 */ /* 0x000fe400078e00ff */
[----:B------:R-:W-:Y:S01]  /*7330*/  IMAD.MOV.U32 R13, RZ, RZ, RZ ;  /* 0x000000ffff0d7224 */ /* 0x000fe200078e00ff */
[----:B------:R-:W5:Y:S01]  /*7340*/  LDCU.64 UR6, c[0x4][0x78] ;  /* 0x01000f00ff0677ac */ /* 0x000f620008000a00 */
[----:B---3--:R-:W3:Y:S01]  /*7350*/  LDC.64 R2, c[0x4][R3] ;  /* 0x0100000003027b82 */ /* 0x008ee20000000a00 */
[----:B------:R-:W4:Y:S01]  /*7360*/  LDCU.64 UR4, c[0x4][0x10] ;  /* 0x01000200ff0477ac */ /* 0x000f220008000a00 */
[----:B--2---:R-:W-:Y:S01]  /*7370*/  MOV R5, UR9 ;  /* 0x0000000900057c02 */ /* 0x004fe20008000f00 */
[----:B------:R-:W-:Y:S01]  /*7380*/  IMAD.U32 R4, RZ, RZ, UR8 ;  /* 0x00000008ff047e24 */ /* 0x000fe2000f8e00ff */
[----:B-----5:R-:W-:Y:S01]  /*7390*/  MOV R7, UR7 ;  /* 0x0000000700077c02 */ /* 0x020fe20008000f00 */
[----:B------:R-:W-:Y:S01]  /*73a0*/  IMAD.U32 R6, RZ, RZ, UR6 ;  /* 0x00000006ff067e24 */ /* 0x000fe2000f8e00ff */
[----:B----4-:R-:W-:Y:S01]  /*73b0*/  MOV R11, UR5 ;  /* 0x00000005000b7c02 */ /* 0x010fe20008000f00 */
[----:B------:R-:W-:Y:S02]  /*73c0*/  IMAD.U32 R10, RZ, RZ, UR4 ;  /* 0x00000004ff0a7e24 */ /* 0x000fe4000f8e00ff */
[----:B------:R-:W-:Y:S07]  /*73d0*/  LEPC R20, `(.L_x_134) ;  /* 0x000000001014794e */ /* 0x000fee0000000000 */
[----:B-1-3--:R-:W-:Y:S05]  /*73e0*/  CALL.ABS.NOINC R2 ;  /* 0x0000000002007343 */ /* 0x00afea0003c00000 */
.L_x_134:
[----:B------:R-:W-:Y:S01]  /*73f0*/  ISETP.NE.AND P6, PT, R78, RZ, PT ;  /* 0x000000ff4e00720c */ /* 0x000fe20003fc5270 */
[----:B------:R-:W-:Y:S05]  /*7400*/  WARPSYNC.ALL ;  /* 0x0000000000007948 */ /* 0x000fea0003800000 */
[----:B------:R-:W-:Y:S01]  /*7410*/  R2UR UR4, R34 ;  /* 0x00000000220472ca */ /* 0x000fe200000e0000 */
[--C-:B----4-:R-:W-:Y:S01]  /*7420*/  HADD2.F32 R20, -RZ, R40.reuse.H0_H0 ;  /* 0x20000028ff147230 */ /* 0x110fe20000004100 */
[----:B------:R-:W-:Y:S01]  /*7430*/  ISETP.NE.AND P0, PT, R72, RZ, PT ;  /* 0x000000ff4800720c */ /* 0x000fe20003f05270 */
[----:B------:R-:W-:Y:S01]  /*7440*/  HADD2.F32 R21, -RZ, R40.H1_H1 ;  /* 0x30000028ff157230 */ /* 0x000fe20000004100 */
[----:B------:R-:W-:Y:S01]  /*7450*/  MOV R82, UR51 ;  /* 0x0000003300527c02 */ /* 0x000fe20008000f00 */
[--C-:B------:R-:W-:Y:S01]  /*7460*/  HADD2.F32 R36, -RZ, R41.reuse.H1_H1 ;  /* 0x30000029ff247230 */ /* 0x100fe20000004100 */
[----:B------:R-:W-:Y:S01]  /*7470*/  MOV R83, UR37 ;  /* 0x0000002500537c02 */ /* 0x000fe20008000f00 */
[----:B-1----:R-:W-:Y:S01]  /*7480*/  HADD2.F32 R37, -RZ, R48.H0_H0 ;  /* 0x20000030ff257230 */ /* 0x002fe20000004100 */
[----:B------:R-:W-:Y:S01]  /*7490*/  @P6 LEA R82, R82, UR48, 0x3 ;  /* 0x0000003052526c11 */ /* 0x000fe2000f8e18ff */
[----:B------:R-:W-:Y:S01]  /*74a0*/  BSSY.RECONVERGENT B0, `(.L_x_135) ;  /* 0x0000052000007945 */ /* 0x000fe20003800200 */
[----:B------:R-:W-:Y:S02]  /*74b0*/  @P6 SHF.L.U32 R88, R71, 0x1f, RZ ;  /* 0x0000001f47586819 */ /* 0x000fe400000006ff */
[----:B------:R-:W-:Y:S01]  /*74c0*/  @P6 IADD3 R82, PT, PT, R82, 0xf0, RZ ;  /* 0x000000f052526810 */ /* 0x000fe20007ffe0ff */
[----:B---3--:R-:W1:Y:S03]  /*74d0*/  LDTM.x16 R4, tmem[UR4+0x10] ;  /* 0x00001004000479ee */ /* 0x008e660008240000 */
[----:B------:R-:W-:Y:S02]  /*74e0*/  @P6 PRMT R82, R83, 0x654, R82 ;  /* 0x0000065453526816 */ /* 0x000fe40000000052 */
[----:B------:R-:W-:Y:S01]  /*74f0*/  LEA R83, R38, UR48, 0x3 ;  /* 0x0000003026537c11 */ /* 0x000fe2000f8e18ff */
[C---:B-1----:R-:W-:Y:S01]  /*7500*/  FMUL R0, R32.reuse, R4 ;  /* 0x0000000420007220 */ /* 0x042fe20000400000 */
[C---:B------:R-:W-:Y:S01]  /*7510*/  FMUL R2, R32.reuse, R5 ;  /* 0x0000000520027220 */ /* 0x040fe20000400000 */
[C---:B------:R-:W-:Y:S01]  /*7520*/  FMUL R3, R32.reuse, R6 ;  /* 0x0000000620037220 */ /* 0x040fe20000400000 */
[C---:B------:R-:W-:Y:S01]  /*7530*/  FMUL R7, R32.reuse, R7 ;  /* 0x0000000720077220 */ /* 0x040fe20000400000 */
[C---:B------:R-:W-:Y:S01]  /*7540*/  FFMA R0, R35.reuse, R20, R0 ;  /* 0x0000001423007223 */ /* 0x040fe20000000000 */
[----:B------:R-:W-:Y:S02]  /*7550*/  HADD2.F32 R20, -RZ, R41.H0_H0 ;  /* 0x20000029ff147230 */ /* 0x000fe40000004100 */
[C---:B------:R-:W-:Y:S01]  /*7560*/  FFMA R2, R35.reuse, R21, R2 ;  /* 0x0000001523027223 */ /* 0x040fe20000000002 */
[C---:B------:R-:W-:Y:S01]  /*7570*/  FMUL R4, R32.reuse, R8 ;  /* 0x0000000820047220 */ /* 0x040fe20000400000 */
[C---:B------:R-:W-:Y:S01]  /*7580*/  FMUL R5, R32.reuse, R9 ;  /* 0x0000000920057220 */ /* 0x040fe20000400000 */
[--C-:B------:R-:W-:Y:S02]  /*7590*/  HADD2.F32 R21, -RZ, R43.reuse.H0_H0 ;  /* 0x2000002bff157230 */ /* 0x100fe40000004100 */
[C---:B------:R-:W-:Y:S01]  /*75a0*/  FFMA R3, R35.reuse, R20, R3 ;  /* 0x0000001423037223 */ /* 0x040fe20000000003 */
[--C-:B------:R-:W-:Y:S02]  /*75b0*/  HADD2.F32 R20, -RZ, R42.reuse.H0_H0 ;  /* 0x2000002aff147230 */ /* 0x100fe40000004100 */
[C---:B------:R-:W-:Y:S01]  /*75c0*/  FFMA R7, R35.reuse, R36, R7 ;  /* 0x0000002423077223 */ /* 0x040fe20000000007 */
[C---:B------:R-:W-:Y:S01]  /*75d0*/  FMUL R6, R32.reuse, R10 ;  /* 0x0000000a20067220 */ /* 0x040fe20000400000 */
[----:B------:R-:W-:Y:S02]  /*75e0*/  HADD2.F32 R36, -RZ, R43.H1_H1 ;  /* 0x3000002bff247230 */ /* 0x000fe40000004100 */
[C---:B------:R-:W-:Y:S01]  /*75f0*/  FMUL R11, R32.reuse, R11 ;  /* 0x0000000b200b7220 */ /* 0x040fe20000400000 */
[C---:B------:R-:W-:Y:S01]  /*7600*/  FFMA R4, R35.reuse, R20, R4 ;  /* 0x0000001423047223 */ /* 0x040fe20000000004 */
[----:B------:R-:W-:Y:S02]  /*7610*/  HADD2.F32 R20, -RZ, R42.H1_H1 ;  /* 0x3000002aff147230 */ /* 0x000fe40000004100 */
[C---:B------:R-:W-:Y:S01]  /*7620*/  FMUL R8, R32.reuse, R12 ;  /* 0x0000000c20087220 */ /* 0x040fe20000400000 */
[C---:B------:R-:W-:Y:S01]  /*7630*/  FMUL R9, R32.reuse, R13 ;  /* 0x0000000d20097220 */ /* 0x040fe20000400000 */
[C---:B------:R-:W-:Y:S01]  /*7640*/  FMUL R10, R32.reuse, R14 ;  /* 0x0000000e200a7220 */ /* 0x040fe20000400000 */
[C---:B------:R-:W-:Y:S01]  /*7650*/  FMUL R15, R32.reuse, R15 ;  /* 0x0000000f200f7220 */ /* 0x040fe20000400000 */
[C---:B------:R-:W-:Y:S01]  /*7660*/  FFMA R5, R35.reuse, R20, R5 ;  /* 0x0000001423057223 */ /* 0x040fe20000000005 */
[----:B------:R-:W-:Y:S02]  /*7670*/  HADD2.F32 R20, -RZ, R48.H1_H1 ;  /* 0x30000030ff147230 */ /* 0x000fe40000004100 */
[C---:B------:R-:W-:Y:S01]  /*7680*/  FFMA R6, R35.reuse, R21, R6 ;  /* 0x0000001523067223 */ /* 0x040fe20000000006 */
[C---:B------:R-:W-:Y:S01]  /*7690*/  FFMA R11, R35.reuse, R36, R11 ;  /* 0x00000024230b7223 */ /* 0x040fe2000000000b */
[C---:B------:R-:W-:Y:S01]  /*76a0*/  FFMA R8, R35.reuse, R37, R8 ;  /* 0x0000002523087223 */ /* 0x040fe20000000008 */
[--C-:B------:R-:W-:Y:S02]  /*76b0*/  HADD2.F32 R21, -RZ, R49.reuse.H0_H0 ;  /* 0x20000031ff157230 */ /* 0x100fe40000004100 */
[C---:B------:R-:W-:Y:S01]  /*76c0*/  FFMA R9, R35.reuse, R20, R9 ;  /* 0x0000001423097223 */ /* 0x040fe20000000009 */
[----:B------:R-:W-:Y:S02]  /*76d0*/  HADD2.F32 R20, -RZ, R49.H1_H1 ;  /* 0x30000031ff147230 */ /* 0x000fe40000004100 */
[C---:B------:R-:W-:Y:S01]  /*76e0*/  FMUL R12, R32.reuse, R16 ;  /* 0x00000010200c7220 */ /* 0x040fe20000400000 */
[C---:B------:R-:W-:Y:S01]  /*76f0*/  FMUL R13, R32.reuse, R17 ;  /* 0x00000011200d7220 */ /* 0x040fe20000400000 */
[C---:B------:R-:W-:Y:S01]  /*7700*/  FFMA R10, R35.reuse, R21, R10 ;  /* 0x00000015230a7223 */ /* 0x040fe2000000000a */
[--C-:B------:R-:W-:Y:S02]  /*7710*/  HADD2.F32 R21, -RZ, R50.reuse.H0_H0 ;  /* 0x20000032ff157230 */ /* 0x100fe40000004100 */
[C---:B------:R-:W-:Y:S01]  /*7720*/  FFMA R15, R35.reuse, R20, R15 ;  /* 0x00000014230f7223 */ /* 0x040fe2000000000f */
[----:B------:R-:W-:Y:S02]  /*7730*/  HADD2.F32 R20, -RZ, R50.H1_H1 ;  /* 0x30000032ff147230 */ /* 0x000fe40000004100 */
[C---:B------:R-:W-:Y:S01]  /*7740*/  FMUL R14, R32.reuse, R18 ;  /* 0x00000012200e7220 */ /* 0x040fe20000400000 */
[--C-:B------:R-:W-:Y:S02]  /*7750*/  HADD2.F32 R37, -RZ, R51.reuse.H0_H0 ;  /* 0x20000033ff257230 */ /* 0x100fe40000004100 */
[----:B------:R-:W-:Y:S01]  /*7760*/  FMUL R19, R32, R19 ;  /* 0x0000001320137220 */ /* 0x000fe20000400000 */
[----:B------:R-:W-:Y:S01]  /*7770*/  HADD2.F32 R36, -RZ, R51.H1_H1 ;  /* 0x30000033ff247230 */ /* 0x000fe20000004100 */
        /* <DEDUP_REMOVED lines=22> */
[----:B------:R-:W-:Y:S02]  /*78e0*/  UIADD3 UR12, UP0, UPT, UR52, 0x680, URZ ;  /* 0x00000680340c7890 */ /* 0x000fe4000ff1e0ff */
[----:B------:R-:W-:Y:S02]  /*78f0*/  UIADD3 UR9, UPT, UPT, UR41, 0x10, URZ ;  /* 0x0000001029097890 */ /* 0x000fe4000fffe0ff */
[----:B------:R-:W-:Y:S02]  /*7900*/  UIADD3 UR8, UPT, UPT, UR48, 0x1200, URZ ;  /* 0x0000120030087890 */ /* 0x000fe4000fffe0ff */
[----:B------:R-:W-:Y:S01]  /*7910*/  UIADD3.X UR13, UPT, UPT, URZ, UR53, URZ, UP0, !UPT ;  /* 0x00000035ff0d7290 */ /* 0x000fe200087fe4ff */
[----:B------:R-:W-:Y:S01]  /*7920*/  UMOV UR10, UR42 ;  /* 0x0000002a000a7c82 */ /* 0x000fe20008000000 */
[----:B------:R-:W-:Y:S01]  /*7930*/  UMOV UR11, UR36 ;  /* 0x00000024000b7c82 */ /* 0x000fe20008000000 */
[----:B------:R-:W-:Y:S02]  /*7940*/  UIADD3 UR5, UPT, UPT, UR41, 0x50, URZ ;  /* 0x0000005029057890 */ /* 0x000fe4000fffe0ff */
[----:B------:R-:W-:Y:S01]  /*7950*/  UIADD3 UR4, UPT, UPT, UR48, 0x1a00, URZ ;  /* 0x00001a0030047890 */ /* 0x000fe2000fffe0ff */
[----:B------:R-:W-:Y:S03]  /*7960*/  UMOV UR6, UR42 ;  /* 0x0000002a00067c82 */ /* 0x000fe60008000000 */
[----:B------:R2:W-:Y:S01]  /*7970*/  UTMASTG.3D [UR8], [UR12] ;  /* 0x000000080c0073b5 */ /* 0x0005e20008010000 */
[----:B------:R-:W-:Y:S04]  /*7980*/  UMOV UR7, UR36 ;  /* 0x0000002400077c82 */ /* 0x000fe80008000000 */
[----:B------:R2:W-:Y:S01]  /*7990*/  UTMASTG.3D [UR4], [UR12] ;  /* 0x000000040c0073b5 */ /* 0x0005e20008010000 */
[----:B------:R0:W-:Y:S01]  /*79a0*/  UTMACMDFLUSH ;  /* 0x00000000000079b7 */ /* 0x0001e20000000000 */
[----:B--2---:R-:W-:Y:S04]  /*79b0*/  DEPBAR.LE SB0, 0x1 ;  /* 0x000080400000791a */ /* 0x004fe80000000000 */
.L_x_136:
[----:B------:R-:W-:Y:S05]  /*79c0*/  BSYNC.RECONVERGENT B0 ;  /* 0x0000000000007941 */ /* 0x000fea0003800200 */
.L_x_135:
[----:B------:R-:W-:Y:S01]  /*79d0*/  BAR.SYNC.DEFER_BLOCKING 0x1, 0x80 ;  /* 0x0042000000007b1d */ /* 0x000fe20000010000 */
[----:B------:R-:W-:Y:S04]  /*79e0*/  UIADD3 UR40, UPT, UPT, UR51, 0x1, URZ ;  /* 0x0000000133287890 */ /* 0x000fe8000fffe0ff */
[----:B------:R-:W-:Y:S04]  /*79f0*/  UISETP.NE.AND UP0, UPT, UR40, 0x4, UPT ;  /* 0x000000042800788c */ /* 0x000fe8000bf05270 */
[----:B------:R-:W-:Y:S01]  /*7a00*/  USEL UR40, UR40, URZ, UP0 ;  /* 0x000000ff28287287 */ /* 0x000fe20008000000 */
[----:B------:R2:W-:Y:S01]  /*7a10*/  @P6 SYNCS.ARRIVE.TRANS64.RED.A1T0 RZ, [R82+URZ], RZ ;  /* 0x000000ff52ff69a7 */ /* 0x0005e200081004ff */
[----:B------:R-:W-:Y:S01]  /*7a20*/  BSSY B1, `(.L_x_137) ;  /* 0x0000013000017945 */ /* 0x000fe20003800000 */
[----:B------:R-:W3:Y:S02]  /*7a30*/  @P6 SYNCS.PHASECHK.TRANS64.TRYWAIT P0, [R83+URZ+0xd0], R88 ;  /* 0x0000d058530065a7 */ /* 0x000ee400080011ff */
[----:B---3--:R-:W-:Y:S01]  /*7a40*/  @P6 SEL R39, RZ, 0x1, !P0 ;  /* 0x00000001ff276807 */ /* 0x008fe20004000000 */
[----:B--2---:R-:W-:Y:S06]  /*7a50*/  @!P6 BRA `(.L_x_138) ;  /* 0x00000000003ce947 */ /* 0x004fec0003800000 */
[----:B------:R-:W-:Y:S01]  /*7a60*/  ISETP.NE.AND P1, PT, R80, RZ, PT ;  /* 0x000000ff5000720c */ /* 0x000fe20003f25270 */
[----:B------:R-:W-:Y:S01]  /*7a70*/  BSSY B0, `(.L_x_139) ;  /* 0x0000009000007945 */ /* 0x000fe20003800000 */
[----:B------:R-:W-:Y:S11]  /*7a80*/  ISETP.NE.AND P0, PT, R39, RZ, PT ;  /* 0x000000ff2700720c */ /* 0x000ff60003f05270 */
[----:B------:R-:W-:Y:S05]  /*7a90*/  @P1 IMAD R2, R38, 0x1000, R77 ;  /* 0x0000100026021824 */ /* 0x000fea00078e024d */
[----:B------:R-:W-:Y:S05]  /*7aa0*/  @P1 IADD3 R0, PT, PT, R2, UR48, RZ ;  /* 0x0000003002001c10 */ /* 0x000fea000fffe0ff */
[----:B------:R-:W-:Y:S01]  /*7ab0*/  @P1 IMAD.IADD R0, R81, 0x1, R0 ;  /* 0x0000000151001824 */ /* 0x000fe200078e0200 */
[----:B------:R-:W-:Y:S06]  /*7ac0*/  @P0 BRA `(.L_x_140) ;  /* 0x00000000000c0947 */ /* 0x000fec0003800000 */
[----:B------:R-:W-:Y:S04]  /*7ad0*/  SHF.L.U32 R4, R71, 0x1f, RZ ;  /* 0x0000001f47047819 */ /* 0x000fe800000006ff */
[----:B------:R-:W2:Y:S02]  /*7ae0*/  SYNCS.PHASECHK.TRANS64.TRYWAIT P0, [R83+URZ+0xd0], R4 ;  /* 0x0000d004530075a7 */ /* 0x000ea400080011ff */
[----:B--2---:R-:W-:Y:S05]  /*7af0*/  @!P0 BRA `(.L_x_141) ;  /* 0x0000002000c88947 */ /* 0x004fea0003800000 */
.L_x_140:
[----:B------:R-:W-:Y:S05]  /*7b00*/  BSYNC B0 ;  /* 0x0000000000007941 */ /* 0x000fea0003800000 */
.L_x_139:
[----:B------:R-:W-:Y:S02]  /*7b10*/  ISETP.NE.AND P0, PT, R80, RZ, PT ;  /* 0x000000ff5000720c */ /* 0x000fe40003f05270 */
[----:B------:R-:W-:Y:S11]  /*7b20*/  IADD3 R38, PT, PT, R38, 0x1, RZ ;  /* 0x0000000126267810 */ /* 0x000ff60007ffe0ff */
[----:B------:R3:W4:Y:S04]  /*7b30*/  @P0 LDS.128 R40, [R2+UR48+0x200] ;  /* 0x0002003002280984 */ /* 0x0007280008000c00 */
[----:B------:R3:W1:Y:S02]  /*7b40*/  @P0 LDS.128 R48, [R0+0x200] ;  /* 0x0002000000300984 */ /* 0x0006640000000c00 */
.L_x_138:
[----:B------:R-:W-:Y:S05]  /*7b50*/  BSYNC B1 ;  /* 0x0000000000017941 */ /* 0x000fea0003800000 */
.L_x_137:
[----:B------:R-:W-:Y:S05]  /*7b60*/  VIADD R3, R34, 0x20 ;  /* 0x0000002022037836 */ /* 0x000fea0000000000 */
[----:B------:R-:W-:Y:S04]  /*7b70*/  SHF.R.U32.HI R3, RZ, 0x15, R3 ;  /* 0x00000015ff037819 */ /* 0x000fe80000011603 */
[----:B------:R-:W-:Y:S11]  /*7b80*/  LOP3.LUT P0, RZ, R3, 0x3, R66, 0x48, !PT ;  /* 0x0000000303ff7812 */ /* 0x000ff60007804842 */
[----:B------:R-:W-:Y:S02]  /*7b90*/  @!UPT UIADD3 URZ, UPT, UPT, URZ, URZ, URZ ;  /* 0x000000fffffff290 */ /* 0x000fe4000fffe0ff */
[----:B------:R-:W-:Y:S05]  /*7ba0*/  @!P0 BRA `(.L_x_142) ;  /* 0x0000000000408947 */ /* 0x000fea0003800000 */
[----:B------:R-:W5:Y:S01]  /*7bb0*/  LDCU.64 UR8, c[0x4][0x70] ;  /* 0x01000e00ff0877ac */ /* 0x000f620008000a00 */
[----:B------:R-:W-:Y:S01]  /*7bc0*/  MOV R3, 0x0 ;  /* 0x0000000000037802 */ /* 0x000fe20000000f00 */
[----:B------:R-:W-:Y:S02]  /*7bd0*/  HFMA2 R12, -RZ, RZ, 0, 5.9604644775390625e-08 ;  /* 0x00000001ff0c7431 */ /* 0x000fe400000001ff */
[----:B------:R-:W-:Y:S02]  /*7be0*/  IMAD.MOV.U32 R8, RZ, RZ, 0x192 ;  /* 0x00000192ff087424 */ /* 0x000fe400078e00ff */
[----:B------:R-:W-:Y:S01]  /*7bf0*/  IMAD.MOV.U32 R13, RZ, RZ, RZ ;  /* 0x000000ffff0d7224 */ /* 0x000fe200078e00ff */
[----:B------:R-:W4:Y:S01]  /*7c00*/  LDCU.64 UR6, c[0x4][0x78] ;  /* 0x01000f00ff0677ac */ /* 0x000f220008000a00 */
[----:B---3--:R-:W3:Y:S01]  /*7c10*/  LDC.64 R2, c[0x4][R3] ;  /* 0x0100000003027b82 */ /* 0x008ee20000000a00 */
[----:B------:R-:W1:Y:S01]  /*7c20*/  LDCU.64 UR4, c[0x4][0x10] ;  /* 0x01000200ff0477ac */ /* 0x000e620008000a00 */
[----:B-----5:R-:W-:Y:S01]  /*7c30*/  MOV R5, UR9 ;  /* 0x0000000900057c02 */ /* 0x020fe20008000f00 */
[----:B--2---:R-:W-:Y:S01]  /*7c40*/  IMAD.U32 R4, RZ, RZ, UR8 ;  /* 0x00000008ff047e24 */ /* 0x004fe2000f8e00ff */
[----:B----4-:R-:W-:Y:S01]  /*7c50*/  MOV R7, UR7 ;  /* 0x0000000700077c02 */ /* 0x010fe20008000f00 */
[----:B------:R-:W-:Y:S01]  /*7c60*/  IMAD.U32 R6, RZ, RZ, UR6 ;  /* 0x00000006ff067e24 */ /* 0x000fe2000f8e00ff */
[----:B-1----:R-:W-:Y:S01]  /*7c70*/  MOV R11, UR5 ;  /* 0x00000005000b7c02 */ /* 0x002fe20008000f00 */
[----:B------:R-:W-:Y:S02]  /*7c80*/  IMAD.U32 R10, RZ, RZ, UR4 ;  /* 0x00000004ff0a7e24 */ /* 0x000fe4000f8e00ff */
[----:B------:R-:W-:Y:S07]  /*7c90*/  LEPC R20, `(.L_x_142) ;  /* 0x000000001014794e */ /* 0x000fee0000000000 */
[----:B---3--:R-:W-:Y:S05]  /*7ca0*/  CALL.ABS.NOINC R2 ;  /* 0x0000000002007343 */ /* 0x008fea0003c00000 */
.L_x_142:
        /* <DEDUP_REMOVED lines=8> */
[----:B--2---:R-:W-:Y:S01]  /*7d30*/  MOV R83, UR37 ;  /* 0x0000002500537c02 */ /* 0x004fe20008000f00 */
[----:B-1----:R-:W-:Y:S01]  /*7d40*/  HADD2.F32 R37, -RZ, R48.H0_H0 ;  /* 0x20000030ff257230 */ /* 0x002fe20000004100 */
[----:B------:R-:W-:Y:S01]  /*7d50*/  @P6 LEA R82, R82, UR48, 0x3 ;  /* 0x0000003052526c11 */ /* 0x000fe2000f8e18ff */
[----:B------:R-:W-:Y:S01]  /*7d60*/  BSSY.RECONVERGENT B0, `(.L_x_143) ;  /* 0x0000052000007945 */ /* 0x000fe20003800200 */
[----:B------:R-:W-:Y:S02]  /*7d70*/  LEA R88, R38, UR48, 0x3 ;  /* 0x0000003026587c11 */ /* 0x000fe4000f8e18ff */
[----:B------:R-:W-:Y:S01]  /*7d80*/  @P6 IADD3 R82, PT, PT, R82, 0xf0, RZ ;  /* 0x000000f052526810 */ /* 0x000fe20007ffe0ff */
[----:B------:R-:W3:Y:S03]  /*7d90*/  LDTM.x16 R4, tmem[UR4+0x20] ;  /* 0x00002004000479ee */ /* 0x000ee60008240000 */
[----:B------:R-:W-:Y:S02]  /*7da0*/  @P6 PRMT R82, R83, 0x654, R82 ;  /* 0x0000065453526816 */ /* 0x000fe40000000052 */
[----:B------:R-:W-:Y:S01]  /*7db0*/  @P6 SHF.L.U32 R83, R71, 0x1f, RZ ;  /* 0x0000001f47536819 */ /* 0x000fe200000006ff */
[C---:B---3--:R-:W-:Y:S01]  /*7dc0*/  FMUL R0, R32.reuse, R4 ;  /* 0x0000000420007220 */ /* 0x048fe20000400000 */
        /* <DEDUP_REMOVED lines=75> */
.L_x_144:
[----:B------:R-:W-:Y:S05]  /*8280*/  BSYNC.RECONVERGENT B0 ;  /* 0x0000000000007941 */ /* 0x000fea0003800200 */
.L_x_143:
        /* <DEDUP_REMOVED lines=19> */
.L_x_148:
[----:B------:R-:W-:Y:S05]  /*83c0*/  BSYNC B0 ;  /* 0x0000000000007941 */ /* 0x000fea0003800000 */
.L_x_147:
[----:B------:R-:W-:Y:S11]  /*83d0*/  ISETP.NE.AND P0, PT, R80, RZ, PT ;  /* 0x000000ff5000720c */ /* 0x000ff60003f05270 */
[----:B------:R-:W-:Y:S02]  /*83e0*/  @!UPT UIADD3 URZ, UPT, UPT, URZ, URZ, URZ ;  /* 0x000000fffffff290 */ /* 0x000fe4000fffe0ff */
[----:B------:R3:W4:Y:S04]  /*83f0*/  @P0 LDS.128 R40, [R38+UR48+0x200] ;  /* 0x0002003026280984 */ /* 0x0007280008000c00 */
[----:B------:R3:W1:Y:S02]  /*8400*/  @P0 LDS.128 R48, [R81+0x200] ;  /* 0x0002000051300984 */ /* 0x0006640000000c00 */
.L_x_146:
[----:B------:R-:W-:Y:S05]  /*8410*/  BSYNC B1 ;  /* 0x0000000000017941 */ /* 0x000fea0003800000 */
.L_x_145:
        /* <DEDUP_REMOVED lines=11> */
[----:B------:R-:W1:Y:S01]  /*84d0*/  LDC.64 R2, c[0x4][R3] ;  /* 0x0100000003027b82 */ /* 0x000e620000000a00 */
[----:B------:R-:W3:Y:S01]  /*84e0*/  LDCU.64 UR4, c[0x4][0x10] ;  /* 0x01000200ff0477ac */ /* 0x000ee20008000a00 */
[----:B--2---:R-:W-:Y:S01]  /*84f0*/  MOV R5, UR9 ;  /* 0x0000000900057c02 */ /* 0x004fe20008000f00 */
[----:B------:R-:W-:Y:S01]  /*8500*/  IMAD.U32 R4, RZ, RZ, UR8 ;  /* 0x00000008ff047e24 */ /* 0x000fe2000f8e00ff */
[----:B-----5:R-:W-:Y:S01]  /*8510*/  MOV R7, UR7 ;  /* 0x0000000700077c02 */ /* 0x020fe20008000f00 */
[----:B------:R-:W-:Y:S01]  /*8520*/  IMAD.U32 R6, RZ, RZ, UR6 ;  /* 0x00000006ff067e24 */ /* 0x000fe2000f8e00ff */
[----:B---3--:R-:W-:Y:S01]  /*8530*/  MOV R11, UR5 ;  /* 0x00000005000b7c02 */ /* 0x008fe20008000f00 */
[----:B------:R-:W-:Y:S02]  /*8540*/  IMAD.U32 R10, RZ, RZ, UR4 ;  /* 0x00000004ff0a7e24 */ /* 0x000fe4000f8e00ff */
[----:B------:R-:W-:Y:S07]  /*8550*/  LEPC R20, `(.L_x_150) ;  /* 0x000000001014794e */ /* 0x000fee0000000000 */
[----:B-1--4-:R-:W-:Y:S05]  /*8560*/  CALL.ABS.NOINC R2 ;  /* 0x0000000002007343 */ /* 0x012fea0003c00000 */
.L_x_150:
[----:B------:R-:W-:Y:S01]  /*8570*/  ISETP.NE.AND P0, PT, R72, RZ, PT ;  /* 0x000000ff4800720c */ /* 0x000fe20003f05270 */
[----:B------:R-:W-:Y:S05]  /*8580*/  WARPSYNC.ALL ;  /* 0x0000000000007948 */ /* 0x000fea0003800000 */
[----:B------:R-:W-:Y:S01]  /*8590*/  R2UR UR4, R34 ;  /* 0x00000000220472ca */ /* 0x000fe200000e0000 */
[--C-:B----4-:R-:W-:Y:S01]  /*85a0*/  HADD2.F32 R20, -RZ, R40.reuse.H0_H0 ;  /* 0x20000028ff147230 */ /* 0x110fe20000004100 */
[----:B------:R-:W-:Y:S01]  /*85b0*/  IADD3 R74, PT, PT, R74, 0x160, RZ ;  /* 0x000001604a4a7810 */ /* 0x000fe20007ffe0ff */
[----:B------:R-:W-:Y:S01]  /*85c0*/  HADD2.F32 R36, -RZ, R40.H1_H1 ;  /* 0x30000028ff247230 */ /* 0x000fe20000004100 */
[----:B------:R-:W-:Y:S01]  /*85d0*/  BSSY.RECONVERGENT B0, `(.L_x_151) ;  /* 0x0000053000007945 */ /* 0x000fe20003800200 */
[--C-:B------:R-:W-:Y:S01]  /*85e0*/  HADD2.F32 R21, -RZ, R41.reuse.H0_H0 ;  /* 0x20000029ff157230 */ /* 0x100fe20000004100 */
[----:B------:R-:W-:Y:S01]  /*85f0*/  LOP3.LUT R74, R74, 0xfefffff8, RZ, 0xc0, !PT ;  /* 0xfefffff84a4a7812 */ /* 0x000fe200078ec0ff */
[----:B---3--:R-:W-:Y:S02]  /*8600*/  HADD2.F32 R38, -RZ, R41.H1_H1 ;  /* 0x30000029ff267230 */ /* 0x008fe40000004100 */
[--C-:B------:R-:W-:Y:S02]  /*8610*/  HADD2.F32 R37, -RZ, R42.reuse.H0_H0 ;  /* 0x2000002aff257230 */ /* 0x100fe40000004100 */
[----:B------:R-:W-:Y:S02]  /*8620*/  HADD2.F32 R40, -RZ, R42.H1_H1 ;  /* 0x3000002aff287230 */ /* 0x000fe40000004100 */
[----:B------:R-:W2:Y:S01]  /*8630*/  LDTM.x16 R4, tmem[UR4+0x30] ;  /* 0x00003004000479ee */ /* 0x000ea20008240000 */
[----:B------:R-:W-:Y:S01]  /*8640*/  NOP ;  /* 0x0000000000007918 */ /* 0x000fe20000000000 */
[----:B--2---:R2:W-:Y:S01]  /*8650*/  SYNCS.ARRIVE.TRANS64.RED.A1T0 RZ, [R74+URZ], RZ ;  /* 0x000000ff4aff79a7 */ /* 0x0045e200081004ff */
[--C-:B------:R-:W-:Y:S02]  /*8660*/  HADD2.F32 R39, -RZ, R43.reuse.H0_H0 ;  /* 0x2000002bff277230 */ /* 0x100fe40000004100 */
[----:B------:R-:W-:Y:S02]  /*8670*/  HADD2.F32 R42, -RZ, R43.H1_H1 ;  /* 0x3000002bff2a7230 */ /* 0x000fe40000004100 */
[--C-:B-1----:R-:W-:Y:S02]  /*8680*/  HADD2.F32 R41, -RZ, R48.reuse.H0_H0 ;  /* 0x20000030ff297230 */ /* 0x102fe40000004100 */
[----:B------:R-:W-:Y:S02]  /*8690*/  HADD2.F32 R43, -RZ, R48.H1_H1 ;  /* 0x30000030ff2b7230 */ /* 0x000fe40000004100 */
[--C-:B------:R-:W-:Y:S02]  /*86a0*/  HADD2.F32 R44, -RZ, R49.reuse.H0_H0 ;  /* 0x20000031ff2c7230 */ /* 0x100fe40000004100 */
[----:B------:R-:W-:Y:S02]  /*86b0*/  HADD2.F32 R46, -RZ, R49.H1_H1 ;  /* 0x30000031ff2e7230 */ /* 0x000fe40000004100 */
[--C-:B------:R-:W-:Y:S02]  /*86c0*/  HADD2.F32 R45, -RZ, R50.reuse.H0_H0 ;  /* 0x20000032ff2d7230 */ /* 0x100fe40000004100 */
[----:B------:R-:W-:Y:S02]  /*86d0*/  HADD2.F32 R48, -RZ, R50.H1_H1 ;  /* 0x30000032ff307230 */ /* 0x000fe40000004100 */
[--C-:B------:R-:W-:Y:S02]  /*86e0*/  HADD2.F32 R47, -RZ, R51.reuse.H0_H0 ;  /* 0x20000033ff2f7230 */ /* 0x100fe40000004100 */
[----:B------:R-:W-:Y:S02]  /*86f0*/  HADD2.F32 R50, -RZ, R51.H1_H1 ;  /* 0x30000033ff327230 */ /* 0x000fe40000004100 */
[C---:B------:R-:W-:Y:S01]  /*8700*/  FMUL R4, R32.reuse, R4 ;  /* 0x0000000420047220 */ /* 0x040fe20000400000 */
[C---:B------:R-:W-:Y:S01]  /*8710*/  FMUL R5, R32.reuse, R5 ;  /* 0x0000000520057220 */ /* 0x040fe20000400000 */
[C---:B------:R-:W-:Y:S01]  /*8720*/  FMUL R6, R32.reuse, R6 ;  /* 0x0000000620067220 */ /* 0x040fe20000400000 */
[C---:B------:R-:W-:Y:S01]  /*8730*/  FMUL R7, R32.reuse, R7 ;  /* 0x0000000720077220 */ /* 0x040fe20000400000 */
[C---:B------:R-:W-:Y:S01]  /*8740*/  FFMA R4, R35.reuse, R20, R4 ;  /* 0x0000001423047223 */ /* 0x040fe20000000004 */
        /* <DEDUP_REMOVED lines=21> */
[----:B------:R-:W-:Y:S01]  /*88a0*/  FFMA R15, R35, R46, R15 ;  /* 0x0000002e230f7223 */ /* 0x000fe2000000000f */
        /* <DEDUP_REMOVED lines=20> */
[----:B-1----:R-:W1:Y:S02]  /*89f0*/  FENCE.VIEW.ASYNC.S ;  /* 0x00000000000073c6 */ /* 0x002e640000000000 */
[----:B-1----:R-:W-:Y:S06]  /*8a00*/  BAR.SYNC.DEFER_BLOCKING 0x1, 0x80 ;  /* 0x0042000000007b1d */ /* 0x002fec0000010000 */
        /* <DEDUP_REMOVED lines=14> */
[----:B-1----:R-:W-:Y:S04]  /*8af0*/  DEPBAR.LE SB0, 0x1 ;  /* 0x000080400000791a */ /* 0x002fe80000000000 */
.L_x_152:
[----:B------:R-:W-:Y:S05]  /*8b00*/  BSYNC.RECONVERGENT B0 ;  /* 0x0000000000007941 */ /* 0x000fea0003800200 */
.L_x_151:
[----:B------:R-:W-:Y:S01]  /*8b10*/  BAR.SYNC.DEFER_BLOCKING 0x1, 0x80 ;  /* 0x0042000000007b1d */ /* 0x000fe20000010000 */
[----:B------:R-:W-:Y:S01]  /*8b20*/  UISETP.NE.AND UP0, UPT, UR49, -0x4, UPT ;  /* 0xfffffffc3100788c */ /* 0x000fe2000bf05270 */
[----:B------:R-:W-:Y:S08]  /*8b30*/  IADD3 R0, PT, PT, R30, 0x1, RZ ;  /* 0x000000011e007810 */ /* 0x000ff00007ffe0ff */
[----:B------:R-:W-:Y:S05]  /*8b40*/  BRA.U !UP0, `(.L_x_153) ;  /* 0x0000000108287547 */ /* 0x000fea000b800000 */
[----:B------:R-:W-:Y:S01]  /*8b50*/  ISETP.NE.AND P0, PT, R78, RZ, PT ;  /* 0x000000ff4e00720c */ /* 0x000fe20003f05270 */
[----:B------:R-:W-:Y:S01]  /*8b60*/  IMAD.U32 R3, RZ, RZ, UR51 ;  /* 0x00000033ff037e24 */ /* 0x000fe2000f8e00ff */
[----:B------:R-:W-:Y:S01]  /*8b70*/  UIADD3 UR51, UPT, UPT, UR51, 0x1, URZ ;  /* 0x0000000133337890 */ /* 0x000fe2000fffe0ff */
[----:B------:R-:W-:Y:S03]  /*8b80*/  IMAD.U32 R2, RZ, RZ, UR37 ;  /* 0x00000025ff027e24 */ /* 0x000fe6000f8e00ff */
[----:B------:R-:W-:Y:S04]  /*8b90*/  UISETP.NE.AND UP0, UPT, UR51, 0x4, UPT ;  /* 0x000000043300788c */ /* 0x000fe8000bf05270 */
[----:B------:R-:W-:Y:S03]  /*8ba0*/  USEL UR51, UR51, URZ, UP0 ;  /* 0x000000ff33337287 */ /* 0x000fe60008000000 */
[----:B------:R-:W-:Y:S05]  /*8bb0*/  @P0 LEA R3, R3, UR48, 0x3 ;  /* 0x0000003003030c11 */ /* 0x000fea000f8e18ff */
[----:B------:R-:W-:Y:S05]  /*8bc0*/  @P0 VIADD R3, R3, 0xf0 ;  /* 0x000000f003030836 */ /* 0x000fea0000000000 */
[----:B------:R-:W-:Y:S04]  /*8bd0*/  @P0 PRMT R2, R2, 0x654, R3 ;  /* 0x0000065402020816 */ /* 0x000fe80000000003 */
[----:B------:R1:W-:Y:S03]  /*8be0*/  @P0 SYNCS.ARRIVE.TRANS64.RED.A1T0 RZ, [R2+URZ], RZ ;  /* 0x000000ff02ff09a7 */ /* 0x0003e600081004ff */
.L_x_153:
[----:B------:R-:W-:Y:S01]  /*8bf0*/  ISETP.NE.AND P2, PT, R73, RZ, PT ;  /* 0x000000ff4900720c */ /* 0x000fe20003f45270 */
[----:B------:R-:W-:Y:S01]  /*8c00*/  UIADD3 UR49, UPT, UPT, UR49, 0x4, URZ ;  /* 0x0000000431317890 */ /* 0x000fe2000fffe0ff */
[----:B------:R-:W-:Y:S01]  /*8c10*/  ISETP.NE.AND P0, PT, R76, 0x2, PT ;  /* 0x000000024c00780c */ /* 0x000fe20003f05270 */
[----:B------:R-:W-:Y:S01]  /*8c20*/  IMAD.IADD R20, R29, 0x1, R58 ;  /* 0x000000011d147824 */ /* 0x000fe200078e023a */
[----:B------:R-:W-:Y:S01]  /*8c30*/  ISETP.NE.AND P1, PT, R0, 0x4, PT ;  /* 0x000000040000780c */ /* 0x000fe20003f25270 */
[----:B------:R-:W-:Y:S01]  /*8c40*/  IMAD.IADD R21, R31, 0x1, R60 ;  /* 0x000000011f157824 */ /* 0x000fe200078e023c */
[----:B-1----:R-:W-:Y:S02]  /*8c50*/  SEL R2, RZ, 0x1, P0 ;  /* 0x00000001ff027807 */ /* 0x002fe40000000000 */
[----:B------:R-:W-:Y:S02]  /*8c60*/  SEL R3, RZ, 0x1, P1 ;  /* 0x00000001ff037807 */ /* 0x000fe40000800000 */
[----:B------:R-:W-:Y:S02]  /*8c70*/  LOP3.LUT R69, R69, R2, RZ, 0x3c, !PT ;  /* 0x0000000245457212 */ /* 0x000fe400078e3cff */
[----:B------:R-:W-:Y:S02]  /*8c80*/  LOP3.LUT R70, R70, R3, RZ, 0x3c, !PT ;  /* 0x0000000346467212 */ /* 0x000fe400078e3cff */
[----:B------:R-:W-:Y:S02]  /*8c90*/  @P2 R2UR UR36, R68 ;  /* 0x00000000442422ca */ /* 0x000fe400000e0000 */
[----:B------:R-:W-:Y:S02]  /*8ca0*/  SEL R76, R76, RZ, P0 ;  /* 0x000000ff4c4c7207 */ /* 0x000fe40000000000 */
[----:B------:R-:W-:Y:S01]  /*8cb0*/  SEL R30, R0, RZ, P1 ;  /* 0x000000ff001e7207 */ /* 0x000fe20000800000 */
[----:B------:R-:W-:Y:S10]  /*8cc0*/  @P2 BRA `(.L_x_154) ;  /* 0xffffffcc00d42947 */ /* 0x000ff4000383ffff */
[----:B------:R-:W-:-:S09]  /*8cd0*/  UISETP.NE.AND UP0, UPT, UR50, URZ, UPT ;  /* 0x000000ff3200728c */ /* 0x000fd2000bf05270 */
[----:B------:R-:W-:Y:S05]  /*8ce0*/  BRA.U !UP0, `(.L_x_155) ;  /* 0x0000000108487547 */ /* 0x000fea000b800000 */
[----:B------:R-:W1:Y:S02]  /*8cf0*/  LDCU.64 UR4, c[0x0][0x890] ;  /* 0x00011200ff0477ac */ /* 0x000e640008000a00 */
[----:B-1----:R-:W-:-:S04]  /*8d00*/  UISETP.NE.U32.AND UP0, UPT, UR4, URZ, UPT ;  /* 0x000000ff0400728c */ /* 0x002fc8000bf05070 */
[----:B------:R-:W-:-:S09]  /*8d10*/  UISETP.NE.AND.EX UP0, UPT, UR5, URZ, UPT, UP0 ;  /* 0x000000ff0500728c */ /* 0x000fd2000bf05300 */
[----:B------:R-:W-:Y:S05]  /*8d20*/  BRA.U UP0, `(.L_x_156) ;  /* 0x00000001000c7547 */ /* 0x000fea000b800000 */
[----:B------:R-:W-:-:S13]  /*8d30*/  FSETP.NEU.AND P0, PT, R35, RZ, PT ;  /* 0x000000ff2300720b */ /* 0x000fda0003f0d000 */
[----:B------:R-:W-:Y:S05]  /*8d40*/  @!P0 EXIT ;  /* 0x000000000000894d */ /* 0x000fea0003800000 */
[----:B------:R-:W-:Y:S05]  /*8d50*/  BRA `(.L_x_155) ;  /* 0x00000000002c7947 */ /* 0x000fea0003800000 */
.L_x_156:
[----:B------:R-:W-:Y:S01]  /*8d60*/  ISETP.NE.AND P0, PT, R75, RZ, PT ;  /* 0x000000ff4b00720c */ /* 0x000fe20003f05270 */
[----:B------:R-:W-:-:S12]  /*8d70*/  BSSY.RECONVERGENT B0, `(.L_x_155) ;  /* 0x0000009000007945 */ /* 0x000fd80003800200 */
[----:B------:R-:W-:Y:S05]  /*8d80*/  @P0 BRA `(.L_x_157) ;  /* 0x0000000000140947 */ /* 0x000fea0003800000 */
[----:B------:R-:W1:Y:S02]  /*8d90*/  LDCU.64 UR4, c[0x0][0x888] ;  /* 0x00011100ff0477ac */ /* 0x000e640008000a00 */
[----:B-1----:R-:W-:-:S04]  /*8da0*/  ISETP.NE.U32.AND P0, PT, RZ, UR4, PT ;  /* 0x00000004ff007c0c */ /* 0x002fc8000bf05070 */
[----:B------:R-:W-:-:S13]  /*8db0*/  ISETP.NE.AND.EX P0, PT, RZ, UR5, PT, P0 ;  /* 0x00000005ff007c0c */ /* 0x000fda000bf05300 */
[----:B------:R-:W-:Y:S05]  /*8dc0*/  @!P0 EXIT ;  /* 0x000000000000894d */ /* 0x000fea0003800000 */
[----:B------:R-:W-:Y:S05]  /*8dd0*/  BRA `(.L_x_158) ;  /* 0x0000000000087947 */ /* 0x000fea0003800000 */
.L_x_157:
[----:B------:R-:W-:-:S13]  /*8de0*/  FSETP.NEU.AND P0, PT, R35, RZ, PT ;  /* 0x000000ff2300720b */ /* 0x000fda0003f0d000 */
[----:B------:R-:W-:Y:S05]  /*8df0*/  @!P0 EXIT ;  /* 0x000000000000894d */ /* 0x000fea0003800000 */
.L_x_158:
[----:B------:R-:W-:Y:S05]  /*8e00*/  BSYNC.RECONVERGENT B0 ;  /* 0x0000000000007941 */ /* 0x000fea0003800200 */
.L_x_155:
[----:B------:R-:W-:Y:S01]  /*8e10*/  ULEA UR4, UR51, UR48, 0x3 ;  /* 0x0000003033047291 */ /* 0x000fe2000f8e18ff */
[----:B------:R-:W-:-:S04]  /*8e20*/  DEPBAR.LE SB0, 0x0 ;  /* 0x000080000000791a */ /* 0x000fc80000000000 */
[----:B------:R-:W-:-:S04]  /*8e30*/  UIADD3 UR4, UPT, UPT, UR4, 0xf0, URZ ;  /* 0x000000f004047890 */ /* 0x000fc8000fffe0ff */
[----:B------:R-:W-:-:S09]  /*8e40*/  UPRMT UR4, UR37, 0x654, UR4 ;  /* 0x0000065425047896 */ /* 0x000fd20008000004 */
[----:B------:R-:W-:Y:S01]  /*8e50*/  SYNCS.ARRIVE.TRANS64.RED.A1T0 RZ, [UR4], RZ ;  /* 0x000000ffffff79a7 */ /* 0x000fe20008100404 */
[----:B------:R-:W-:Y:S05]  /*8e60*/  EXIT ;  /* 0x000000000000794d */ /* 0x000fea0003800000 */
.L_x_25:
[----:B--2---:R2:W4:Y:S02]  /*8e70*/  SYNCS.PHASECHK.TRANS64.TRYWAIT P0, [R3+URZ+0x190], R2 ;  /* 0x00019002030075a7 */ /* 0x00452400080011ff */
[----:B----4-:R-:W-:Y:S05]  /*8e80*/  @!P0 NANOSLEEP.SYNCS 0x989680 ;  /* 0x009896800000895d */ /* 0x010fea0003900000 */
[----:B------:R-:W4:Y:S02]  /*8e90*/  @!P0 SYNCS.PHASECHK.TRANS64 P0, [R3+URZ+0x190], R2 ;  /* 0x00019002030085a7 */ /* 0x000f2400080010ff */
[----:B----4-:R-:W-:Y:S05]  /*8ea0*/  @!P0 BRA `(.L_x_25) ;  /* 0xfffffffc00f08947 */ /* 0x010fea000383ffff */
[----:B------:R-:W-:Y:S05]  /*8eb0*/  BRA `(.L_x_159) ;  /* 0xffffff8800a87947 */ /* 0x000fea000383ffff */
.L_x_28:
[----:B-1----:R-:W-:-:S07]  /*8ec0*/  MOV R2, UR33 ;  /* 0x0000002100027c02 */ /* 0x002fce0008000f00 */
.L_x_160:
[----:B-1----:R1:W2:Y:S02]  /*8ed0*/  SYNCS.PHASECHK.TRANS64.TRYWAIT P0, [R2+URZ+0x68], R5 ;  /* 0x00006805020075a7 */ /* 0x0022a400080011ff */
[----:B--2---:R-:W-:Y:S05]  /*8ee0*/  @!P0 NANOSLEEP.SYNCS 0x989680 ;  /* 0x009896800000895d */ /* 0x004fea0003900000 */
[----:B------:R-:W2:Y:S02]  /*8ef0*/  @!P0 SYNCS.PHASECHK.TRANS64 P0, [R2+URZ+0x68], R5 ;  /* 0x00006805020085a7 */ /* 0x000ea400080010ff */
[----:B--2---:R-:W-:Y:S05]  /*8f00*/  @!P0 BRA `(.L_x_160) ;  /* 0xfffffffc00f08947 */ /* 0x004fea000383ffff */
[----:B------:R-:W-:Y:S05]  /*8f10*/  BRA `(.L_x_27) ;  /* 0xffffff8c000c7947 */ /* 0x000fea000383ffff */
.L_x_35:
[----:B-1----:R-:W-:-:S07]  /*8f20*/  MOV R2, UR17 ;  /* 0x0000001100027c02 */ /* 0x002fce0008000f00 */
.L_x_161:
[----:B-1----:R1:W2:Y:S02]  /*8f30*/  SYNCS.PHASECHK.TRANS64.TRYWAIT P0, [R2+URZ+0x68], R5 ;  /* 0x00006805020075a7 */ /* 0x0022a400080011ff */
[----:B--2---:R-:W-:Y:S05]  /*8f40*/  @!P0 NANOSLEEP.SYNCS 0x989680 ;  /* 0x009896800000895d */ /* 0x004fea0003900000 */
[----:B------:R-:W2:Y:S02]  /*8f50*/  @!P0 SYNCS.PHASECHK.TRANS64 P0, [R2+URZ+0x68], R5 ;  /* 0x00006805020085a7 */ /* 0x000ea400080010ff */
[----:B--2---:R-:W-:Y:S05]  /*8f60*/  @!P0 BRA `(.L_x_161) ;  /* 0xfffffffc00f08947 */ /* 0x004fea000383ffff */
[----:B------:R-:W-:Y:S05]  /*8f70*/  BRA `(.L_x_34) ;  /* 0xffffff8c00c47947 */ /* 0x000fea000383ffff */
.L_x_40:
[----:B-1----:R1:W2:Y:S02]  /*8f80*/  SYNCS.PHASECHK.TRANS64.TRYWAIT P0, [R2+URZ+0x120], R3 ;  /* 0x00012003020075a7 */ /* 0x0022a400080011ff */
[----:B--2---:R-:W-:Y:S05]  /*8f90*/  @!P0 NANOSLEEP.SYNCS 0x989680 ;  /* 0x009896800000895d */ /* 0x004fea0003900000 */
[----:B------:R-:W2:Y:S02]  /*8fa0*/  @!P0 SYNCS.PHASECHK.TRANS64 P0, [R2+URZ+0x120], R3 ;  /* 0x00012003020085a7 */ /* 0x000ea400080010ff */
[----:B--2---:R-:W-:Y:S05]  /*8fb0*/  @!P0 BRA `(.L_x_40) ;  /* 0xfffffffc00f08947 */ /* 0x004fea000383ffff */
[----:B------:R-:W-:Y:S05]  /*8fc0*/  BRA `(.L_x_162) ;  /* 0xffffff9000647947 */ /* 0x000fea000383ffff */
.L_x_44:
[----:B---3--:R-:W-:-:S07]  /*8fd0*/  MOV R0, UR4 ;  /* 0x0000000400007c02 */ /* 0x008fce0008000f00 */
.L_x_163:
[----:B-1----:R1:W2:Y:S02]  /*8fe0*/  SYNCS.PHASECHK.TRANS64.TRYWAIT P0, [R0+URZ], R3 ;  /* 0x00000003000075a7 */ /* 0x0022a400080011ff */
[----:B--2---:R-:W-:Y:S05]  /*8ff0*/  @!P0 NANOSLEEP.SYNCS 0x989680 ;  /* 0x009896800000895d */ /* 0x004fea0003900000 */
[----:B------:R-:W2:Y:S02]  /*9000*/  @!P0 SYNCS.PHASECHK.TRANS64 P0, [R0+URZ], R3 ;  /* 0x00000003000085a7 */ /* 0x000ea400080010ff */
[----:B--2---:R-:W-:Y:S05]  /*9010*/  @!P0 BRA `(.L_x_163) ;  /* 0xfffffffc00f08947 */ /* 0x004fea000383ffff */
[----:B------:R-:W-:Y:S05]  /*9020*/  BRA `(.L_x_164) ;  /* 0xffffff9400d47947 */ /* 0x000fea000383ffff */
.L_x_45:
[----:B---3--:R-:W-:-:S07]  /*9030*/  MOV R0, UR4 ;  /* 0x0000000400007c02 */ /* 0x008fce0008000f00 */
.L_x_165:
[----:B-1----:R1:W2:Y:S02]  /*9040*/  SYNCS.PHASECHK.TRANS64.TRYWAIT P0, [R0+URZ], R3 ;  /* 0x00000003000075a7 */ /* 0x0022a400080011ff */
[----:B--2---:R-:W-:Y:S05]  /*9050*/  @!P0 NANOSLEEP.SYNCS 0x989680 ;  /* 0x009896800000895d */ /* 0x004fea0003900000 */
[----:B------:R-:W2:Y:S02]  /*9060*/  @!P0 SYNCS.PHASECHK.TRANS64 P0, [R0+URZ], R3 ;  /* 0x00000003000085a7 */ /* 0x000ea400080010ff */
[----:B--2---:R-:W-:Y:S05]  /*9070*/  @!P0 BRA `(.L_x_165) ;  /* 0xfffffffc00f08947 */ /* 0x004fea000383ffff */
[----:B------:R-:W-:Y:S05]  /*9080*/  BRA `(.L_x_166) ;  /* 0xffffff9400e07947 */ /* 0x000fea000383ffff */
.L_x_46:
[----:B---3--:R-:W-:-:S07]  /*9090*/  MOV R0, UR4 ;  /* 0x0000000400007c02 */ /* 0x008fce0008000f00 */
.L_x_167:
[----:B-1----:R1:W2:Y:S02]  /*90a0*/  SYNCS.PHASECHK.TRANS64.TRYWAIT P0, [R0+URZ], R3 ;  /* 0x00000003000075a7 */ /* 0x0022a400080011ff */
[----:B--2---:R-:W-:Y:S05]  /*90b0*/  @!P0 NANOSLEEP.SYNCS 0x989680 ;  /* 0x009896800000895d */ /* 0x004fea0003900000 */
[----:B------:R-:W2:Y:S02]  /*90c0*/  @!P0 SYNCS.PHASECHK.TRANS64 P0, [R0+URZ], R3 ;  /* 0x00000003000085a7 */ /* 0x000ea400080010ff */
[----:B--2---:R-:W-:Y:S05]  /*90d0*/  @!P0 BRA `(.L_x_167) ;  /* 0xfffffffc00f08947 */ /* 0x004fea000383ffff */
[----:B------:R-:W-:Y:S05]  /*90e0*/  BRA `(.L_x_168) ;  /* 0xffffff9400ec7947 */ /* 0x000fea000383ffff */
.L_x_47:
[----:B---3--:R-:W-:-:S07]  /*90f0*/  MOV R0, UR4 ;  /* 0x0000000400007c02 */ /* 0x008fce0008000f00 */
.L_x_169:
[----:B-1----:R1:W2:Y:S02]  /*9100*/  SYNCS.PHASECHK.TRANS64.TRYWAIT P0, [R0+URZ], R3 ;  /* 0x00000003000075a7 */ /* 0x0022a400080011ff */
[----:B--2---:R-:W-:Y:S05]  /*9110*/  @!P0 NANOSLEEP.SYNCS 0x989680 ;  /* 0x009896800000895d */ /* 0x004fea0003900000 */
[----:B------:R-:W2:Y:S02]  /*9120*/  @!P0 SYNCS.PHASECHK.TRANS64 P0, [R0+URZ], R3 ;  /* 0x00000003000085a7 */ /* 0x000ea400080010ff */
[----:B--2---:R-:W-:Y:S05]  /*9130*/  @!P0 BRA `(.L_x_169) ;  /* 0xfffffffc00f08947 */ /* 0x004fea000383ffff */
[----:B------:R-:W-:Y:S05]  /*9140*/  BRA `(.L_x_170) ;  /* 0xffffff9400f87947 */ /* 0x000fea000383ffff */
.L_x_48:
[----:B---3--:R-:W-:-:S07]  /*9150*/  MOV R0, UR4 ;  /* 0x0000000400007c02 */ /* 0x008fce0008000f00 */
.L_x_171:
[----:B-1----:R1:W2:Y:S02]  /*9160*/  SYNCS.PHASECHK.TRANS64.TRYWAIT P0, [R0+URZ], R3 ;  /* 0x00000003000075a7 */ /* 0x0022a400080011ff */
[----:B--2---:R-:W-:Y:S05]  /*9170*/  @!P0 NANOSLEEP.SYNCS 0x989680 ;  /* 0x009896800000895d */ /* 0x004fea0003900000 */
[----:B------:R-:W2:Y:S02]  /*9180*/  @!P0 SYNCS.PHASECHK.TRANS64 P0, [R0+URZ], R3 ;  /* 0x00000003000085a7 */ /* 0x000ea400080010ff */
[----:B--2---:R-:W-:Y:S05]  /*9190*/  @!P0 BRA `(.L_x_171) ;  /* 0xfffffffc00f08947 */ /* 0x004fea000383ffff */
[----:B------:R-:W-:Y:S05]  /*91a0*/  BRA `(.L_x_172) ;  /* 0xffffff9800047947 */ /* 0x000fea000383ffff */
.L_x_49:
[----:B---3--:R-:W-:-:S07]  /*91b0*/  MOV R0, UR4 ;  /* 0x0000000400007c02 */ /* 0x008fce0008000f00 */
.L_x_173:
[----:B-1----:R1:W2:Y:S02]  /*91c0*/  SYNCS.PHASECHK.TRANS64.TRYWAIT P0, [R0+URZ], R3 ;  /* 0x00000003000075a7 */ /* 0x0022a400080011ff */
[----:B--2---:R-:W-:Y:S05]  /*91d0*/  @!P0 NANOSLEEP.SYNCS 0x989680 ;  /* 0x009896800000895d */ /* 0x004fea0003900000 */
[----:B------:R-:W2:Y:S02]  /*91e0*/  @!P0 SYNCS.PHASECHK.TRANS64 P0, [R0+URZ], R3 ;  /* 0x00000003000085a7 */ /* 0x000ea400080010ff */
[----:B--2---:R-:W-:Y:S05]  /*91f0*/  @!P0 BRA `(.L_x_173) ;  /* 0xfffffffc00f08947 */ /* 0x004fea000383ffff */
[----:B------:R-:W-:Y:S05]  /*9200*/  BRA `(.L_x_174) ;  /* 0xffffff9800107947 */ /* 0x000fea000383ffff */
.L_x_50:
[----:B---3--:R-:W-:-:S07]  /*9210*/  MOV R0, UR4 ;  /* 0x0000000400007c02 */ /* 0x008fce0008000f00 */
.L_x_175:
[----:B-1----:R1:W2:Y:S02]  /*9220*/  SYNCS.PHASECHK.TRANS64.TRYWAIT P0, [R0+URZ], R3 ;  /* 0x00000003000075a7 */ /* 0x0022a400080011ff */
[----:B--2---:R-:W-:Y:S05]  /*9230*/  @!P0 NANOSLEEP.SYNCS 0x989680 ;  /* 0x009896800000895d */ /* 0x004fea0003900000 */
[----:B------:R-:W2:Y:S02]  /*9240*/  @!P0 SYNCS.PHASECHK.TRANS64 P0, [R0+URZ], R3 ;  /* 0x00000003000085a7 */ /* 0x000ea400080010ff */
[----:B--2---:R-:W-:Y:S05]  /*9250*/  @!P0 BRA `(.L_x_175) ;  /* 0xfffffffc00f08947 */ /* 0x004fea000383ffff */
[----:B------:R-:W-:Y:S05]  /*9260*/  BRA `(.L_x_176) ;  /* 0xffffff98001c7947 */ /* 0x000fea000383ffff */
.L_x_51:
[----:B---3--:R-:W-:-:S07]  /*9270*/  MOV R0, UR4 ;  /* 0x0000000400007c02 */ /* 0x008fce0008000f00 */
.L_x_177:
[----:B-1----:R1:W2:Y:S02]  /*9280*/  SYNCS.PHASECHK.TRANS64.TRYWAIT P0, [R0+URZ], R3 ;  /* 0x00000003000075a7 */ /* 0x0022a400080011ff */
[----:B--2---:R-:W-:Y:S05]  /*9290*/  @!P0 NANOSLEEP.SYNCS 0x989680 ;  /* 0x009896800000895d */ /* 0x004fea0003900000 */
[----:B------:R-:W2:Y:S02]  /*92a0*/  @!P0 SYNCS.PHASECHK.TRANS64 P0, [R0+URZ], R3 ;  /* 0x00000003000085a7 */ /* 0x000ea400080010ff */
[----:B--2---:R-:W-:Y:S05]  /*92b0*/  @!P0 BRA `(.L_x_177) ;  /* 0xfffffffc00f08947 */ /* 0x004fea000383ffff */
[----:B------:R-:W-:Y:S05]  /*92c0*/  BRA `(.L_x_178) ;  /* 0xffffff9800287947 */ /* 0x000fea000383ffff */
.L_x_52:
[----:B---3--:R-:W-:-:S07]  /*92d0*/  MOV R0, UR4 ;  /* 0x0000000400007c02 */ /* 0x008fce0008000f00 */
.L_x_179:
[----:B-1----:R1:W2:Y:S02]  /*92e0*/  SYNCS.PHASECHK.TRANS64.TRYWAIT P0, [R0+URZ], R3 ;  /* 0x00000003000075a7 */ /* 0x0022a400080011ff */
[----:B--2---:R-:W-:Y:S05]  /*92f0*/  @!P0 NANOSLEEP.SYNCS 0x989680 ;  /* 0x009896800000895d */ /* 0x004fea0003900000 */
[----:B------:R-:W2:Y:S02]  /*9300*/  @!P0 SYNCS.PHASECHK.TRANS64 P0, [R0+URZ], R3 ;  /* 0x00000003000085a7 */ /* 0x000ea400080010ff */
[----:B--2---:R-:W-:Y:S05]  /*9310*/  @!P0 BRA `(.L_x_179) ;  /* 0xfffffffc00f08947 */ /* 0x004fea000383ffff */
[----:B------:R-:W-:Y:S05]  /*9320*/  BRA `(.L_x_180) ;  /* 0xffffff9800347947 */ /* 0x000fea000383ffff */
.L_x_53:
[----:B---3--:R-:W-:-:S07]  /*9330*/  MOV R0, UR4 ;  /* 0x0000000400007c02 */ /* 0x008fce0008000f00 */
.L_x_181:
[----:B-1----:R1:W2:Y:S02]  /*9340*/  SYNCS.PHASECHK.TRANS64.TRYWAIT P0, [R0+URZ], R3 ;  /* 0x00000003000075a7 */ /* 0x0022a400080011ff */
[----:B--2---:R-:W-:Y:S05]  /*9350*/  @!P0 NANOSLEEP.SYNCS 0x989680 ;  /* 0x009896800000895d */ /* 0x004fea0003900000 */
[----:B------:R-:W2:Y:S02]  /*9360*/  @!P0 SYNCS.PHASECHK.TRANS64 P0, [R0+URZ], R3 ;  /* 0x00000003000085a7 */ /* 0x000ea400080010ff */
[----:B--2---:R-:W-:Y:S05]  /*9370*/  @!P0 BRA `(.L_x_181) ;  /* 0xfffffffc00f08947 */ /* 0x004fea000383ffff */
[----:B------:R-:W-:Y:S05]  /*9380*/  BRA `(.L_x_182) ;  /* 0xffffff9800407947 */ /* 0x000fea000383ffff */
.L_x_54:
[----:B---3--:R-:W-:-:S07]  /*9390*/  MOV R0, UR4 ;  /* 0x0000000400007c02 */ /* 0x008fce0008000f00 */
.L_x_183:
[----:B-1----:R1:W2:Y:S02]  /*93a0*/  SYNCS.PHASECHK.TRANS64.TRYWAIT P0, [R0+URZ], R3 ;  /* 0x00000003000075a7 */ /* 0x0022a400080011ff */
[----:B--2---:R-:W-:Y:S05]  /*93b0*/  @!P0 NANOSLEEP.SYNCS 0x989680 ;  /* 0x009896800000895d */ /* 0x004fea0003900000 */
[----:B------:R-:W2:Y:S02]  /*93c0*/  @!P0 SYNCS.PHASECHK.TRANS64 P0, [R0+URZ], R3 ;  /* 0x00000003000085a7 */ /* 0x000ea400080010ff */
[----:B--2---:R-:W-:Y:S05]  /*93d0*/  @!P0 BRA `(.L_x_183) ;  /* 0xfffffffc00f08947 */ /* 0x004fea000383ffff */
[----:B------:R-:W-:Y:S05]  /*93e0*/  BRA `(.L_x_184) ;  /* 0xffffff98004c7947 */ /* 0x000fea000383ffff */
.L_x_55:
[----:B---3--:R-:W-:-:S07]  /*93f0*/  MOV R0, UR4 ;  /* 0x0000000400007c02 */ /* 0x008fce0008000f00 */
.L_x_185:
[----:B-1----:R1:W2:Y:S02]  /*9400*/  SYNCS.PHASECHK.TRANS64.TRYWAIT P0, [R0+URZ], R3 ;  /* 0x00000003000075a7 */ /* 0x0022a400080011ff */
[----:B--2---:R-:W-:Y:S05]  /*9410*/  @!P0 NANOSLEEP.SYNCS 0x989680 ;  /* 0x009896800000895d */ /* 0x004fea0003900000 */
[----:B------:R-:W2:Y:S02]  /*9420*/  @!P0 SYNCS.PHASECHK.TRANS64 P0, [R0+URZ], R3 ;  /* 0x00000003000085a7 */ /* 0x000ea400080010ff */
[----:B--2---:R-:W-:Y:S05]  /*9430*/  @!P0 BRA `(.L_x_185) ;  /* 0xfffffffc00f08947 */ /* 0x004fea000383ffff */
[----:B------:R-:W-:Y:S05]  /*9440*/  BRA `(.L_x_186) ;  /* 0xffffff9800587947 */ /* 0x000fea000383ffff */
.L_x_58:
[----:B-1----:R1:W2:Y:S02]  /*9450*/  SYNCS.PHASECHK.TRANS64.TRYWAIT P0, [R0+URZ+0x180], R5 ;  /* 0x00018005000075a7 */ /* 0x0022a400080011ff */
[----:B--2---:R-:W-:Y:S05]  /*9460*/  @!P0 NANOSLEEP.SYNCS 0x989680 ;  /* 0x009896800000895d */ /* 0x004fea0003900000 */
[----:B------:R-:W2:Y:S02]  /*9470*/  @!P0 SYNCS.PHASECHK.TRANS64 P0, [R0+URZ+0x180], R5 ;  /* 0x00018005000085a7 */ /* 0x000ea400080010ff */
[----:B--2---:R-:W-:Y:S05]  /*9480*/  @!P0 BRA `(.L_x_58) ;  /* 0xfffffffc00f08947 */ /* 0x004fea000383ffff */
[----:B------:R-:W-:Y:S05]  /*9490*/  BRA `(.L_x_187) ;  /* 0xffffff9800b87947 */ /* 0x000fea000383ffff */
.L_x_59:
[----:B------:R-:W-:-:S07]  /*94a0*/  MOV R0, UR5 ;  /* 0x0000000500007c02 */ /* 0x000fce0008000f00 */
.L_x_188:
[----:B-1----:R1:W2:Y:S02]  /*94b0*/  SYNCS.PHASECHK.TRANS64.TRYWAIT P0, [R0+URZ+0x130], R7 ;  /* 0x00013007000075a7 */ /* 0x0022a400080011ff */
[----:B--2---:R-:W-:Y:S05]  /*94c0*/  @!P0 NANOSLEEP.SYNCS 0x989680 ;  /* 0x009896800000895d */ /* 0x004fea0003900000 */
[----:B------:R-:W2:Y:S02]  /*94d0*/  @!P0 SYNCS.PHASECHK.TRANS64 P0, [R0+URZ+0x130], R7 ;  /* 0x00013007000085a7 */ /* 0x000ea400080010ff */
[----:B--2---:R-:W-:Y:S05]  /*94e0*/  @!P0 BRA `(.L_x_188) ;  /* 0xfffffffc00f08947 */ /* 0x004fea000383ffff */
[----:B------:R-:W-:Y:S05]  /*94f0*/  BRA `(.L_x_189) ;  /* 0xffffff9800c87947 */ /* 0x000fea000383ffff */
.L_x_60:
[----:B-1----:R1:W2:Y:S02]  /*9500*/  SYNCS.PHASECHK.TRANS64.TRYWAIT P1, [R0+URZ+0x120], R5 ;  /* 0x00012005000075a7 */ /* 0x0022a400080211ff */
[----:B--2---:R-:W-:Y:S05]  /*9510*/  @!P1 NANOSLEEP.SYNCS 0x989680 ;  /* 0x009896800000995d */ /* 0x004fea0003900000 */
[----:B------:R-:W2:Y:S02]  /*9520*/  @!P1 SYNCS.PHASECHK.TRANS64 P1, [R0+URZ+0x120], R5 ;  /* 0x00012005000095a7 */ /* 0x000ea400080210ff */
[----:B--2---:R-:W-:Y:S05]  /*9530*/  @!P1 BRA `(.L_x_60) ;  /* 0xfffffffc00f09947 */ /* 0x004fea000383ffff */
[----:B------:R-:W-:Y:S05]  /*9540*/  BRA `(.L_x_190) ;  /* 0xffffff9800f87947 */ /* 0x000fea000383ffff */
.L_x_63:
[----:B------:R-:W-:-:S07]  /*9550*/  MOV R0, UR5 ;  /* 0x0000000500007c02 */ /* 0x000fce0008000f00 */
.L_x_191:
[----:B-1----:R1:W2:Y:S02]  /*9560*/  SYNCS.PHASECHK.TRANS64.TRYWAIT P0, [R0+URZ+0x130], R3 ;  /* 0x00013003000075a7 */ /* 0x0022a400080011ff */
[----:B--2---:R-:W-:Y:S05]  /*9570*/  @!P0 NANOSLEEP.SYNCS 0x989680 ;  /* 0x009896800000895d */ /* 0x004fea0003900000 */
[----:B------:R-:W2:Y:S02]  /*9580*/  @!P0 SYNCS.PHASECHK.TRANS64 P0, [R0+URZ+0x130], R3 ;  /* 0x00013003000085a7 */ /* 0x000ea400080010ff */
[----:B--2---:R-:W-:Y:S05]  /*9590*/  @!P0 BRA `(.L_x_191) ;  /* 0xfffffffc00f08947 */ /* 0x004fea000383ffff */
[----:B------:R-:W-:Y:S05]  /*95a0*/  BRA `(.L_x_62) ;  /* 0xffffff9c004c7947 */ /* 0x000fea000383ffff */
.L_x_72:
[----:B-1----:R-:W-:-:S04]  /*95b0*/  MOV R4, UR6 ;  /* 0x0000000600047c02 */ /* 0x002fc80008000f00 */
[----:B------:R1:W2:Y:S03]  /*95c0*/  SYNCS.PHASECHK.TRANS64.TRYWAIT P0, [R4+URZ+0x8], R5 ;  /* 0x00000805040075a7 */ /* 0x0002a600080011ff */
[----:B--2---:R-:W-:Y:S05]  /*95d0*/  @!P0 NANOSLEEP.SYNCS 0x989680 ;  /* 0x009896800000895d */ /* 0x004fea0003900000 */
[----:B------:R-:W2:Y:S02]  /*95e0*/  @!P0 SYNCS.PHASECHK.TRANS64 P0, [R4+URZ+0x8], R5 ;  /* 0x00000805040085a7 */ /* 0x000ea400080010ff */
[----:B--2---:R-:W-:Y:S05]  /*95f0*/  @!P0 BRA `(.L_x_72) ;  /* 0xfffffffc00ec8947 */ /* 0x004fea000383ffff */
[----:B------:R-:W-:Y:S05]  /*9600*/  BRA `(.L_x_71) ;  /* 0xffffffa000007947 */ /* 0x000fea000383ffff */
.L_x_74:
[----:B------:R-:W-:Y:S01]  /*9610*/  BSSY B0, `(.L_x_192) ;  /* 0x0000006000007945 */ /* 0x000fe20003800000 */
[----:B------:R-:W-:-:S07]  /*9620*/  MOV R15, 0xffffffff ;  /* 0xffffffff000f7802 */ /* 0x000fce0000000f00 */
[----:B-1---5:R-:W-:Y:S05]  /*9630*/  WARPSYNC.COLLECTIVE R15, `(.L_x_193) ;  /* 0x000000000f0c7348 */ /* 0x022fea0003c00000 */
[----:B------:R-:W-:Y:S02]  /*9640*/  ELECT P6, UR79, PT ;  /* 0x00000000004f782f */ /* 0x000fe400038c0000 */
[----:B------:R-:W-:Y:S01]  /*9650*/  MOV R14, UR79 ;  /* 0x0000004f000e7c02 */ /* 0x000fe20008000f00 */
[----:B-1---5:R-:W-:Y:S10]  /*9660*/  ENDCOLLECTIVE ;  /* 0x000000000000791b */ /* 0x022ff40003800000 */
.L_x_193:
[----:B------:R-:W-:Y:S05]  /*9670*/  BSYNC B0 ;  /* 0x0000000000007941 */ /* 0x000fea0003800000 */
.L_x_192:
[----:B------:R-:W-:Y:S05]  /*9680*/  BRA `(.L_x_194) ;  /* 0xffffffa000307947 */ /* 0x000fea000383ffff */
.L_x_76:
[----:B-1----:R-:W-:-:S04]  /*9690*/  MOV R2, UR6 ;  /* 0x0000000600027c02 */ /* 0x002fc80008000f00 */
[----:B------:R1:W2:Y:S03]  /*96a0*/  SYNCS.PHASECHK.TRANS64.TRYWAIT P0, [R2+URZ+0x8], R3 ;  /* 0x00000803020075a7 */ /* 0x0002a600080011ff */
[----:B--2---:R-:W-:Y:S05]  /*96b0*/  @!P0 NANOSLEEP.SYNCS 0x989680 ;  /* 0x009896800000895d */ /* 0x004fea0003900000 */
[----:B------:R-:W2:Y:S02]  /*96c0*/  @!P0 SYNCS.PHASECHK.TRANS64 P0, [R2+URZ+0x8], R3 ;  /* 0x00000803020085a7 */ /* 0x000ea400080010ff */
[----:B--2---:R-:W-:Y:S05]  /*96d0*/  @!P0 BRA `(.L_x_76) ;  /* 0xfffffffc00ec8947 */ /* 0x004fea000383ffff */
[----:B------:R-:W-:Y:S05]  /*96e0*/  BRA `(.L_x_75) ;  /* 0xffffffa000347947 */ /* 0x000fea000383ffff */
.L_x_77:
[----:B-1----:R1:W2:Y:S02]  /*96f0*/  SYNCS.PHASECHK.TRANS64.TRYWAIT P0, [R0+URZ+0x120], R5 ;  /* 0x00012005000075a7 */ /* 0x0022a400080011ff */
[----:B--2---:R-:W-:Y:S05]  /*9700*/  @!P0 NANOSLEEP.SYNCS 0x989680 ;  /* 0x009896800000895d */ /* 0x004fea0003900000 */
[----:B------:R-:W2:Y:S02]  /*9710*/  @!P0 SYNCS.PHASECHK.TRANS64 P0, [R0+URZ+0x120], R5 ;  /* 0x00012005000085a7 */ /* 0x000ea400080010ff */
[----:B--2---:R-:W-:Y:S05]  /*9720*/  @!P0 BRA `(.L_x_77) ;  /* 0xfffffffc00f08947 */ /* 0x004fea000383ffff */
[----:B------:R-:W-:Y:S05]  /*9730*/  BRA `(.L_x_195) ;  /* 0xffffffa400207947 */ /* 0x000fea000383ffff */
.L_x_79:
[----:B------:R-:W-:-:S07]  /*9740*/  MOV R0, UR9 ;  /* 0x0000000900007c02 */ /* 0x000fce0008000f00 */
.L_x_196:
[----:B-1----:R1:W2:Y:S02]  /*9750*/  SYNCS.PHASECHK.TRANS64.TRYWAIT P0, [R0+URZ+0x160], R5 ;  /* 0x00016005000075a7 */ /* 0x0022a400080011ff */
[----:B--2---:R-:W-:Y:S05]  /*9760*/  @!P0 NANOSLEEP.SYNCS 0x989680 ;  /* 0x009896800000895d */ /* 0x004fea0003900000 */
[----:B------:R-:W2:Y:S02]  /*9770*/  @!P0 SYNCS.PHASECHK.TRANS64 P0, [R0+URZ+0x160], R5 ;  /* 0x00016005000085a7 */ /* 0x000ea400080010ff */
[----:B--2---:R-:W-:Y:S05]  /*9780*/  @!P0 BRA `(.L_x_196) ;  /* 0xfffffffc00f08947 */ /* 0x004fea000383ffff */
[----:B------:R-:W-:Y:S05]  /*9790*/  BRA `(.L_x_197) ;  /* 0xffffffa4006c7947 */ /* 0x000fea000383ffff */
.L_x_82:
[----:B------:R-:W-:Y:S07]  /*97a0*/  MOV R0, UR8 ;  /* 0x0000000800007c02 */ /* 0x000fee0008000f00 */
.L_x_198:
[----:B-1----:R1:W2:Y:S02]  /*97b0*/  SYNCS.PHASECHK.TRANS64.TRYWAIT P0, [R0+URZ], R5 ;  /* 0x00000005000075a7 */ /* 0x0022a400080011ff */
[----:B--2---:R-:W-:Y:S05]  /*97c0*/  @!P0 NANOSLEEP.SYNCS 0x989680 ;  /* 0x009896800000895d */ /* 0x004fea0003900000 */
[----:B------:R-:W2:Y:S02]  /*97d0*/  @!P0 SYNCS.PHASECHK.TRANS64 P0, [R0+URZ], R5 ;  /* 0x00000005000085a7 */ /* 0x000ea400080010ff */
[----:B--2---:R-:W-:Y:S05]  /*97e0*/  @!P0 BRA `(.L_x_198) ;  /* 0xfffffffc00f08947 */ /* 0x004fea000383ffff */
[----:B------:R-:W-:Y:S05]  /*97f0*/  BRA `(.L_x_81) ;  /* 0xffffffa400807947 */ /* 0x000fea000383ffff */
.L_x_86:
[----:B-1----:R-:W-:-:S07]  /*9800*/  MOV R0, UR8 ;  /* 0x0000000800007c02 */ /* 0x002fce0008000f00 */
.L_x_199:
[----:B-1----:R1:W2:Y:S02]  /*9810*/  SYNCS.PHASECHK.TRANS64.TRYWAIT P0, [R0+URZ], R3 ;  /* 0x00000003000075a7 */ /* 0x0022a400080011ff */
[----:B--2---:R-:W-:Y:S05]  /*9820*/  @!P0 NANOSLEEP.SYNCS 0x989680 ;  /* 0x009896800000895d */ /* 0x004fea0003900000 */
[----:B------:R-:W2:Y:S02]  /*9830*/  @!P0 SYNCS.PHASECHK.TRANS64 P0, [R0+URZ], R3 ;  /* 0x00000003000085a7 */ /* 0x000ea400080010ff */
[----:B--2---:R-:W-:Y:S05]  /*9840*/  @!P0 BRA `(.L_x_199) ;  /* 0xfffffffc00f08947 */ /* 0x004fea000383ffff */
[----:B------:R-:W-:Y:S05]  /*9850*/  BRA `(.L_x_200) ;  /* 0xffffffa800747947 */ /* 0x000fea000383ffff */
.L_x_87:
[----:B------:R-:W-:-:S07]  /*9860*/  MOV R0, UR8 ;  /* 0x0000000800007c02 */ /* 0x000fce0008000f00 */
.L_x_201:
[----:B-1----:R1:W2:Y:S02]  /*9870*/  SYNCS.PHASECHK.TRANS64.TRYWAIT P0, [R0+URZ], R3 ;  /* 0x00000003000075a7 */ /* 0x0022a400080011ff */
[----:B--2---:R-:W-:Y:S05]  /*9880*/  @!P0 NANOSLEEP.SYNCS 0x989680 ;  /* 0x009896800000895d */ /* 0x004fea0003900000 */
[----:B------:R-:W2:Y:S02]  /*9890*/  @!P0 SYNCS.PHASECHK.TRANS64 P0, [R0+URZ], R3 ;  /* 0x00000003000085a7 */ /* 0x000ea400080010ff */
[----:B--2---:R-:W-:Y:S05]  /*98a0*/  @!P0 BRA `(.L_x_201) ;  /* 0xfffffffc00f08947 */ /* 0x004fea000383ffff */
[----:B------:R-:W-:Y:S05]  /*98b0*/  BRA `(.L_x_202) ;  /* 0xffffffa800807947 */ /* 0x000fea000383ffff */
.L_x_88:
[----:B------:R-:W-:-:S07]  /*98c0*/  MOV R0, UR8 ;  /* 0x0000000800007c02 */ /* 0x000fce0008000f00 */
.L_x_203:
[----:B-1----:R1:W2:Y:S02]  /*98d0*/  SYNCS.PHASECHK.TRANS64.TRYWAIT P0, [R0+URZ], R3 ;  /* 0x00000003000075a7 */ /* 0x0022a400080011ff */
[----:B--2---:R-:W-:Y:S05]  /*98e0*/  @!P0 NANOSLEEP.SYNCS 0x989680 ;  /* 0x009896800000895d */ /* 0x004fea0003900000 */
[----:B------:R-:W2:Y:S02]  /*98f0*/  @!P0 SYNCS.PHASECHK.TRANS64 P0, [R0+URZ], R3 ;  /* 0x00000003000085a7 */ /* 0x000ea400080010ff */
[----:B--2---:R-:W-:Y:S05]  /*9900*/  @!P0 BRA `(.L_x_203) ;  /* 0xfffffffc00f08947 */ /* 0x004fea000383ffff */
[----:B------:R-:W-:Y:S05]  /*9910*/  BRA `(.L_x_204) ;  /* 0xffffffa8008c7947 */ /* 0x000fea000383ffff */
.L_x_91:
[----:B------:R-:W-:-:S07]  /*9920*/  MOV R0, UR7 ;  /* 0x0000000700007c02 */ /* 0x000fce0008000f00 */
.L_x_205:
[----:B-1----:R1:W2:Y:S02]  /*9930*/  SYNCS.PHASECHK.TRANS64.TRYWAIT P1, [R0+URZ+0x1a0], R3 ;  /* 0x0001a003000075a7 */ /* 0x0022a400080211ff */
[----:B--2---:R-:W-:Y:S05]  /*9940*/  @!P1 NANOSLEEP.SYNCS 0x989680 ;  /* 0x009896800000995d */ /* 0x004fea0003900000 */
[----:B------:R-:W2:Y:S02]  /*9950*/  @!P1 SYNCS.PHASECHK.TRANS64 P1, [R0+URZ+0x1a0], R3 ;  /* 0x0001a003000095a7 */ /* 0x000ea400080210ff */
[----:B--2---:R-:W-:Y:S05]  /*9960*/  @!P1 BRA `(.L_x_205) ;  /* 0xfffffffc00f09947 */ /* 0x004fea000383ffff */
[----:B------:R-:W-:Y:S05]  /*9970*/  BRA `(.L_x_206) ;  /* 0xffffffa800d87947 */ /* 0x000fea000383ffff */
.L_x_96:
[----:B--2---:R2:W4:Y:S02]  /*9980*/  SYNCS.PHASECHK.TRANS64.TRYWAIT P0, [R0+URZ+0x120], R3 ;  /* 0x00012003000075a7 */ /* 0x00452400080011ff */
[----:B----4-:R-:W-:Y:S05]  /*9990*/  @!P0 NANOSLEEP.SYNCS 0x989680 ;  /* 0x009896800000895d */ /* 0x010fea0003900000 */
[----:B------:R-:W4:Y:S02]  /*99a0*/  @!P0 SYNCS.PHASECHK.TRANS64 P0, [R0+URZ+0x120], R3 ;  /* 0x00012003000085a7 */ /* 0x000f2400080010ff */
[----:B----4-:R-:W-:Y:S05]  /*99b0*/  @!P0 BRA `(.L_x_96) ;  /* 0xfffffffc00f08947 */ /* 0x010fea000383ffff */
[----:B------:R-:W-:Y:S05]  /*99c0*/  BRA `(.L_x_207) ;  /* 0xffffffac00ec7947 */ /* 0x000fea000383ffff */
.L_x_99:
[----:B------:R-:W-:Y:S07]  /*99d0*/  MOV R0, UR7 ;  /* 0x0000000700007c02 */ /* 0x000fee0008000f00 */
.L_x_208:
[----:B--2---:R2:W4:Y:S02]  /*99e0*/  SYNCS.PHASECHK.TRANS64.TRYWAIT P0, [R0+URZ+0x118], R3 ;  /* 0x00011803000075a7 */ /* 0x00452400080011ff */
[----:B----4-:R-:W-:Y:S05]  /*99f0*/  @!P0 NANOSLEEP.SYNCS 0x989680 ;  /* 0x009896800000895d */ /* 0x010fea0003900000 */
[----:B------:R-:W4:Y:S02]  /*9a00*/  @!P0 SYNCS.PHASECHK.TRANS64 P0, [R0+URZ+0x118], R3 ;  /* 0x00011803000085a7 */ /* 0x000f2400080010ff */
[----:B----4-:R-:W-:Y:S05]  /*9a10*/  @!P0 BRA `(.L_x_208) ;  /* 0xfffffffc00f08947 */ /* 0x010fea000383ffff */
[----:B------:R-:W-:Y:S05]  /*9a20*/  BRA `(.L_x_98) ;  /* 0xffffffb000cc7947 */ /* 0x000fea000383ffff */
.L_x_102:
[----:B------:R-:W-:Y:S07]  /*9a30*/  MOV R3, UR7 ;  /* 0x0000000700037c02 */ /* 0x000fee0008000f00 */
.L_x_209:
[----:B-1----:R1:W2:Y:S02]  /*9a40*/  SYNCS.PHASECHK.TRANS64.TRYWAIT P0, [R3+URZ+0xf0], R12 ;  /* 0x0000f00c030075a7 */ /* 0x0022a400080011ff */
[----:B--2---:R-:W-:Y:S05]  /*9a50*/  @!P0 NANOSLEEP.SYNCS 0x989680 ;  /* 0x009896800000895d */ /* 0x004fea0003900000 */
[----:B------:R-:W2:Y:S02]  /*9a60*/  @!P0 SYNCS.PHASECHK.TRANS64 P0, [R3+URZ+0xf0], R12 ;  /* 0x0000f00c030085a7 */ /* 0x000ea400080010ff */
[----:B--2---:R-:W-:Y:S05]  /*9a70*/  @!P0 BRA `(.L_x_209) ;  /* 0xfffffffc00f08947 */ /* 0x004fea000383ffff */
[----:B------:R-:W-:Y:S05]  /*9a80*/  BRA `(.L_x_210) ;  /* 0xffffffb400447947 */ /* 0x000fea000383ffff */
.L_x_103:
[----:B-1----:R-:W-:Y:S07]  /*9a90*/  MOV R3, UR7 ;  /* 0x0000000700037c02 */ /* 0x002fee0008000f00 */
.L_x_211:
[----:B-1----:R1:W2:Y:S02]  /*9aa0*/  SYNCS.PHASECHK.TRANS64.TRYWAIT P0, [R3+URZ+0xf8], R12 ;  /* 0x0000f80c030075a7 */ /* 0x0022a400080011ff */
[----:B--2---:R-:W-:Y:S05]  /*9ab0*/  @!P0 NANOSLEEP.SYNCS 0x989680 ;  /* 0x009896800000895d */ /* 0x004fea0003900000 */
[----:B------:R-:W2:Y:S02]  /*9ac0*/  @!P0 SYNCS.PHASECHK.TRANS64 P0, [R3+URZ+0xf8], R12 ;  /* 0x0000f80c030085a7 */ /* 0x000ea400080010ff */
[----:B--2---:R-:W-:Y:S05]  /*9ad0*/  @!P0 BRA `(.L_x_211) ;  /* 0xfffffffc00f08947 */ /* 0x004fea000383ffff */
[----:B------:R-:W-:Y:S05]  /*9ae0*/  BRA `(.L_x_212) ;  /* 0xffffffb400a07947 */ /* 0x000fea000383ffff */
.L_x_104:
[----:B-1----:R-:W-:Y:S07]  /*9af0*/  MOV R3, UR7 ;  /* 0x0000000700037c02 */ /* 0x002fee0008000f00 */
.L_x_213:
[----:B-1----:R1:W2:Y:S02]  /*9b00*/  SYNCS.PHASECHK.TRANS64.TRYWAIT P0, [R3+URZ+0x100], R12 ;  /* 0x0001000c030075a7 */ /* 0x0022a400080011ff */
[----:B--2---:R-:W-:Y:S05]  /*9b10*/  @!P0 NANOSLEEP.SYNCS 0x989680 ;  /* 0x009896800000895d */ /* 0x004fea0003900000 */
[----:B------:R-:W2:Y:S02]  /*9b20*/  @!P0 SYNCS.PHASECHK.TRANS64 P0, [R3+URZ+0x100], R12 ;  /* 0x0001000c030085a7 */ /* 0x000ea400080010ff */
[----:B--2---:R-:W-:Y:S05]  /*9b30*/  @!P0 BRA `(.L_x_213) ;  /* 0xfffffffc00f08947 */ /* 0x004fea000383ffff */
[----:B------:R-:W-:Y:S05]  /*9b40*/  BRA `(.L_x_214) ;  /* 0xffffffb400fc7947 */ /* 0x000fea000383ffff */
.L_x_105:
[----:B------:R-:W-:Y:S07]  /*9b50*/  MOV R3, UR7 ;  /* 0x0000000700037c02 */ /* 0x000fee0008000f00 */
.L_x_215:
[----:B-1----:R1:W2:Y:S02]  /*9b60*/  SYNCS.PHASECHK.TRANS64.TRYWAIT P0, [R3+URZ+0x108], R12 ;  /* 0x0001080c030075a7 */ /* 0x0022a400080011ff */
[----:B--2---:R-:W-:Y:S05]  /*9b70*/  @!P0 NANOSLEEP.SYNCS 0x989680 ;  /* 0x009896800000895d */ /* 0x004fea0003900000 */
[----:B------:R-:W2:Y:S02]  /*9b80*/  @!P0 SYNCS.PHASECHK.TRANS64 P0, [R3+URZ+0x108], R12 ;  /* 0x0001080c030085a7 */ /* 0x000ea400080010ff */
[----:B--2---:R-:W-:Y:S05]  /*9b90*/  @!P0 BRA `(.L_x_215) ;  /* 0xfffffffc00f08947 */ /* 0x004fea000383ffff */
[----:B------:R-:W-:Y:S05]  /*9ba0*/  BRA `(.L_x_216) ;  /* 0xffffffb8009c7947 */ /* 0x000fea000383ffff */
.L_x_107:
[----:B------:R-:W-:-:S07]  /*9bb0*/  MOV R0, UR7 ;  /* 0x0000000700007c02 */ /* 0x000fce0008000f00 */
.L_x_217:
[----:B-1----:R1:W4:Y:S02]  /*9bc0*/  SYNCS.PHASECHK.TRANS64.TRYWAIT P0, [R0+URZ+0xf0], R3 ;  /* 0x0000f003000075a7 */ /* 0x00232400080011ff */
[----:B----4-:R-:W-:Y:S05]  /*9bd0*/  @!P0 NANOSLEEP.SYNCS 0x989680 ;  /* 0x009896800000895d */ /* 0x010fea0003900000 */
[----:B------:R-:W4:Y:S02]  /*9be0*/  @!P0 SYNCS.PHASECHK.TRANS64 P0, [R0+URZ+0xf0], R3 ;  /* 0x0000f003000085a7 */ /* 0x000f2400080010ff */
[----:B----4-:R-:W-:Y:S05]  /*9bf0*/  @!P0 BRA `(.L_x_217) ;  /* 0xfffffffc00f08947 */ /* 0x010fea000383ffff */
[----:B------:R-:W-:Y:S05]  /*9c00*/  BRA `(.L_x_218) ;  /* 0xffffffbc00247947 */ /* 0x000fea000383ffff */
.L_x_108:
[----:B-1----:R-:W-:-:S07]  /*9c10*/  MOV R0, UR7 ;  /* 0x0000000700007c02 */ /* 0x002fce0008000f00 */
.L_x_219:
[----:B-1----:R1:W4:Y:S02]  /*9c20*/  SYNCS.PHASECHK.TRANS64.TRYWAIT P0, [R0+URZ+0xf8], R3 ;  /* 0x0000f803000075a7 */ /* 0x00232400080011ff */
[----:B----4-:R-:W-:Y:S05]  /*9c30*/  @!P0 NANOSLEEP.SYNCS 0x989680 ;  /* 0x009896800000895d */ /* 0x010fea0003900000 */
[----:B------:R-:W4:Y:S02]  /*9c40*/  @!P0 SYNCS.PHASECHK.TRANS64 P0, [R0+URZ+0xf8], R3 ;  /* 0x0000f803000085a7 */ /* 0x000f2400080010ff */
[----:B----4-:R-:W-:Y:S05]  /*9c50*/  @!P0 BRA `(.L_x_219) ;  /* 0xfffffffc00f08947 */ /* 0x010fea000383ffff */
[----:B------:R-:W-:Y:S05]  /*9c60*/  BRA `(.L_x_220) ;  /* 0xffffffbc00147947 */ /* 0x000fea000383ffff */
.L_x_109:
[----:B-1----:R-:W-:-:S07]  /*9c70*/  MOV R0, UR7 ;  /* 0x0000000700007c02 */ /* 0x002fce0008000f00 */
.L_x_221:
[----:B-1----:R1:W4:Y:S02]  /*9c80*/  SYNCS.PHASECHK.TRANS64.TRYWAIT P0, [R0+URZ+0x100], R3 ;  /* 0x00010003000075a7 */ /* 0x00232400080011ff */
[----:B----4-:R-:W-:Y:S05]  /*9c90*/  @!P0 NANOSLEEP.SYNCS 0x989680 ;  /* 0x009896800000895d */ /* 0x010fea0003900000 */
[----:B------:R-:W4:Y:S02]  /*9ca0*/  @!P0 SYNCS.PHASECHK.TRANS64 P0, [R0+URZ+0x100], R3 ;  /* 0x00010003000085a7 */ /* 0x000f2400080010ff */
[----:B----4-:R-:W-:Y:S05]  /*9cb0*/  @!P0 BRA `(.L_x_221) ;  /* 0xfffffffc00f08947 */ /* 0x010fea000383ffff */
[----:B------:R-:W-:Y:S05]  /*9cc0*/  BRA `(.L_x_222) ;  /* 0xffffffbc00047947 */ /* 0x000fea000383ffff */
.L_x_111:
[----:B--2---:R2:W3:Y:S02]  /*9cd0*/  SYNCS.PHASECHK.TRANS64.TRYWAIT P0, [R0+URZ+0x120], R3 ;  /* 0x00012003000075a7 */ /* 0x0044e400080011ff */
[----:B---3--:R-:W-:Y:S05]  /*9ce0*/  @!P0 NANOSLEEP.SYNCS 0x989680 ;  /* 0x009896800000895d */ /* 0x008fea0003900000 */
[----:B------:R-:W3:Y:S02]  /*9cf0*/  @!P0 SYNCS.PHASECHK.TRANS64 P0, [R0+URZ+0x120], R3 ;  /* 0x00012003000085a7 */ /* 0x000ee400080010ff */
[----:B---3--:R-:W-:Y:S05]  /*9d00*/  @!P0 BRA `(.L_x_111) ;  /* 0xfffffffc00f08947 */ /* 0x008fea000383ffff */
[----:B------:R-:W-:Y:S05]  /*9d10*/  BRA `(.L_x_223) ;  /* 0xffffffbc00d47947 */ /* 0x000fea000383ffff */
.L_x_122:
[----:B-1----:R-:W-:Y:S04]  /*9d20*/  MOV R0, UR48 ;  /* 0x0000003000007c02 */ /* 0x002fe80008000f00 */
[----:B------:R1:W3:Y:S03]  /*9d30*/  SYNCS.PHASECHK.TRANS64.TRYWAIT P1, [R0+URZ+0xd0], R5 ;  /* 0x0000d005000075a7 */ /* 0x0002e600080211ff */
[----:B---3--:R-:W-:Y:S05]  /*9d40*/  @!P1 NANOSLEEP.SYNCS 0x989680 ;  /* 0x009896800000995d */ /* 0x008fea0003900000 */
[----:B------:R-:W3:Y:S02]  /*9d50*/  @!P1 SYNCS.PHASECHK.TRANS64 P1, [R0+URZ+0xd0], R5 ;  /* 0x0000d005000095a7 */ /* 0x000ee400080210ff */
[----:B---3--:R-:W-:Y:S05]  /*9d60*/  @!P1 BRA `(.L_x_122) ;  /* 0xfffffffc00ec9947 */ /* 0x008fea000383ffff */
[----:B------:R-:W-:Y:S05]  /*9d70*/  BRA `(.L_x_121) ;  /* 0xffffffc800dc7947 */ /* 0x000fea000383ffff */
.L_x_124:
[----:B-1----:R1:W4:Y:S02]  /*9d80*/  SYNCS.PHASECHK.TRANS64.TRYWAIT P0, [R74+URZ+0x140], R3 ;  /* 0x000140034a0075a7 */ /* 0x00232400080011ff */
[----:B----4-:R-:W-:Y:S05]  /*9d90*/  @!P0 NANOSLEEP.SYNCS 0x989680 ;  /* 0x009896800000895d */ /* 0x010fea0003900000 */
[----:B------:R-:W4:Y:S02]  /*9da0*/  @!P0 SYNCS.PHASECHK.TRANS64 P0, [R74+URZ+0x140], R3 ;  /* 0x000140034a0085a7 */ /* 0x000f2400080010ff */
[----:B----4-:R-:W-:Y:S05]  /*9db0*/  @!P0 BRA `(.L_x_124) ;  /* 0xfffffffc00f08947 */ /* 0x010fea000383ffff */
[----:B------:R-:W-:Y:S05]  /*9dc0*/  BRA `(.L_x_123) ;  /* 0xffffffc800fc7947 */ /* 0x000fea000383ffff */
.L_x_133:
[----:B--2---:R2:W3:Y:S02]  /*9dd0*/  SYNCS.PHASECHK.TRANS64.TRYWAIT P0, [R3+URZ+0xd0], R0 ;  /* 0x0000d000030075a7 */ /* 0x0044e400080011ff */
[----:B---3--:R-:W-:Y:S05]  /*9de0*/  @!P0 NANOSLEEP.SYNCS 0x989680 ;  /* 0x009896800000895d */ /* 0x008fea0003900000 */
[----:B------:R-:W3:Y:S02]  /*9df0*/  @!P0 SYNCS.PHASECHK.TRANS64 P0, [R3+URZ+0xd0], R0 ;  /* 0x0000d000030085a7 */ /* 0x000ee400080010ff */
[----:B---3--:R-:W-:Y:S05]  /*9e00*/  @!P0 BRA `(.L_x_133) ;  /* 0xfffffffc00f08947 */ /* 0x008fea000383ffff */
[----:B------:R-:W-:Y:S05]  /*9e10*/  BRA `(.L_x_132) ;  /* 0xffffffd400087947 */ /* 0x000fea000383ffff */
.L_x_141:
[----:B--2---:R2:W3:Y:S02]  /*9e20*/  SYNCS.PHASECHK.TRANS64.TRYWAIT P0, [R83+URZ+0xd0], R4 ;  /* 0x0000d004530075a7 */ /* 0x0044e400080011ff */
[----:B---3--:R-:W-:Y:S05]  /*9e30*/  @!P0 NANOSLEEP.SYNCS 0x989680 ;  /* 0x009896800000895d */ /* 0x008fea0003900000 */
[----:B------:R-:W3:Y:S02]  /*9e40*/  @!P0 SYNCS.PHASECHK.TRANS64 P0, [R83+URZ+0xd0], R4 ;  /* 0x0000d004530085a7 */ /* 0x000ee400080010ff */
[----:B---3--:R-:W-:Y:S05]  /*9e50*/  @!P0 BRA `(.L_x_141) ;  /* 0xfffffffc00f08947 */ /* 0x008fea000383ffff */
[----:B------:R-:W-:Y:S05]  /*9e60*/  BRA `(.L_x_140) ;  /* 0xffffffdc00247947 */ /* 0x000fea000383ffff */
.L_x_149:
[----:B--2---:R2:W3:Y:S02]  /*9e70*/  SYNCS.PHASECHK.TRANS64.TRYWAIT P0, [R88+URZ+0xd0], R3 ;  /* 0x0000d003580075a7 */ /* 0x0044e400080011ff */
[----:B---3--:R-:W-:Y:S05]  /*9e80*/  @!P0 NANOSLEEP.SYNCS 0x989680 ;  /* 0x009896800000895d */ /* 0x008fea0003900000 */
[----:B------:R-:W3:Y:S02]  /*9e90*/  @!P0 SYNCS.PHASECHK.TRANS64 P0, [R88+URZ+0xd0], R3 ;  /* 0x0000d003580085a7 */ /* 0x000ee400080010ff */
[----:B---3--:R-:W-:Y:S05]  /*9ea0*/  @!P0 BRA `(.L_x_149) ;  /* 0xfffffffc00f08947 */ /* 0x008fea000383ffff */
[----:B------:R-:W-:Y:S05]  /*9eb0*/  BRA `(.L_x_148) ;  /* 0xffffffe400407947 */ /* 0x000fea000383ffff */
        .weak           $__internal_0_$__cuda_sm10x_tcgen05_guardrail_trap_col_being_dealloced_not_returned_by_alloc
        .type           $__internal_0_$__cuda_sm10x_tcgen05_guardrail_trap_col_being_dealloced_not_returned_by_alloc,@function
        .size           $__internal_0_$__cuda_sm10x_tcgen05_guardrail_trap_col_being_dealloced_not_returned_by_alloc,($__internal_1_$__cuda_sm10x_tcgen05_guardrail_trap_phase_invalid_during_alloc - $__internal_0_$__cuda_sm10x_tcgen05_guardrail_trap_col_being_dealloced_not_returned_by_alloc)
$__internal_0_$__cuda_sm10x_tcgen05_guardrail_trap_col_being_dealloced_not_returned_by_alloc:
[----:B------:R-:W-:Y:S05]  /*9ec0*/  BPT.TRAP 0x1 ;  /* 0x000000040000795c */ /* 0x000fea0000300000 */
[----:B------:R-:W-:-:S04]  /*9ed0*/  HFMA2 R3, -RZ, RZ, 0, 0 ;  /* 0x00000000ff037431 */ /* 0x000fc800000001ff */
[----:B------:R-:W-:Y:S05]  /*9ee0*/  RET.REL.NODEC R2 `(_ZN7cutlass13device_kernelINS_4gemm6kernel13GemmUniversalIN4cute5tupleIJiiiiEEENS1_10collective13CollectiveMmaINS1_35MainloopSm100TmaUmmaWarpSpecializedILi13ELi2ELi4ENS5_IJNS4_1CILi2EEENSA_ILi1EEESC_EEEEENS5_IJNSA_ILi128EEESF_NSA_ILi64EEEEEENS_6half_tENS5_IJlSC_lEEESI_SJ_NS4_8TiledMMAINS4_8MMA_AtomIJNS4_26SM100_MMA_F16BF16_2x1SM_SSISI_SI_fLi128ELi128ELNS4_4UMMA5MajorE0ELSO_0ELNSN_7ScaleInE0ELSP_0EEEEEENS4_6LayoutINS5_IJSC_SC_SC_EEENS5_IJNSA_ILi0EEESU_SU_EEEEENS5_IJNS4_10UnderscoreESX_SX_EEEEENS4_18SM100_TMA_2SM_LOADENS4_14ComposedLayoutINS4_7SwizzleILi3ELi4ELi3EEENS4_18smem_ptr_flag_bitsILi16EEENSS_INS5_IJNSA_ILi8EEESG_EEENS5_IJSG_SC_EEEEEEEvNS4_8identityES10_S1A_vS1B_EENS_8epilogue10collective18CollectiveEpilogueINS1D_23Sm100TmaWarpSpecializedILi4ELi2ELi16ELb1ELb0EEEJNS5_IJSG_SF_SG_EEENS5_IJNSS_ISG_SC_EENSS_INS5_IJNSA_ILi16EEESB_EEENS5_IJSC_SG_EEEEEEEESI_SJ_SI_SJ_NS1D_6fusion15FusionCallbacksIS1H_NS1P_17LinearCombinationISI_fSI_fLNS_15FloatRoundStyleE2EEES1I_S1O_JEEENS4_5SM1004TMEM4LOAD26SM100_TMEM_LOAD_32dp32b16xENS4_13SM90_TMA_LOADENS11_INS12_ILi1ELi4ELi3EEES15_NSS_INS5_IJS16_S1K_EEENS5_IJS1K_SC_EEEEEEENS4_39AutoVectorizingCopyWithAssumedAlignmentILi128EEENS4_14SM90_TMA_STOREES24_S26_S26_EEEvvEEEEvNT_6ParamsE) ;  /* 0xffffff6002447950 */ /* 0x000fea0003c3ffff */
        .weak           $__internal_1_$__cuda_sm10x_tcgen05_guardrail_trap_phase_invalid_during_alloc
        .type           $__internal_1_$__cuda_sm10x_tcgen05_guardrail_trap_phase_invalid_during_alloc,@function
        .size           $__internal_1_$__cuda_sm10x_tcgen05_guardrail_trap_phase_invalid_during_alloc,($__internal_2_$__cuda_sm10x_tcgen05_guardrail_trap_unallocated_columns_being_dealloced - $__internal_1_$__cuda_sm10x_tcgen05_guardrail_trap_phase_invalid_during_alloc)
$__internal_1_$__cuda_sm10x_tcgen05_guardrail_trap_phase_invalid_during_alloc:
[----:B------:R-:W-:Y:S05]  /*9ef0*/  BPT.TRAP 0x1 ;  /* 0x000000040000795c */ /* 0x000fea0000300000 */
[----:B------:R-:W-:-:S04]  /*9f00*/  MOV R3, 0x0 ;  /* 0x0000000000037802 */ /* 0x000fc80000000f00 */
[----:B------:R-:W-:Y:S05]  /*9f10*/  RET.REL.NODEC R2 `(_ZN7cutlass13device_kernelINS_4gemm6kernel13GemmUniversalIN4cute5tupleIJiiiiEEENS1_10collective13CollectiveMmaINS1_35MainloopSm100TmaUmmaWarpSpecializedILi13ELi2ELi4ENS5_IJNS4_1CILi2EEENSA_ILi1EEESC_EEEEENS5_IJNSA_ILi128EEESF_NSA_ILi64EEEEEENS_6half_tENS5_IJlSC_lEEESI_SJ_NS4_8TiledMMAINS4_8MMA_AtomIJNS4_26SM100_MMA_F16BF16_2x1SM_SSISI_SI_fLi128ELi128ELNS4_4UMMA5MajorE0ELSO_0ELNSN_7ScaleInE0ELSP_0EEEEEENS4_6LayoutINS5_IJSC_SC_SC_EEENS5_IJNSA_ILi0EEESU_SU_EEEEENS5_IJNS4_10UnderscoreESX_SX_EEEEENS4_18SM100_TMA_2SM_LOADENS4_14ComposedLayoutINS4_7SwizzleILi3ELi4ELi3EEENS4_18smem_ptr_flag_bitsILi16EEENSS_INS5_IJNSA_ILi8EEESG_EEENS5_IJSG_SC_EEEEEEEvNS4_8identityES10_S1A_vS1B_EENS_8epilogue10collective18CollectiveEpilogueINS1D_23Sm100TmaWarpSpecializedILi4ELi2ELi16ELb1ELb0EEEJNS5_IJSG_SF_SG_EEENS5_IJNSS_ISG_SC_EENSS_INS5_IJNSA_ILi16EEESB_EEENS5_IJSC_SG_EEEEEEEESI_SJ_SI_SJ_NS1D_6fusion15FusionCallbacksIS1H_NS1P_17LinearCombinationISI_fSI_fLNS_15FloatRoundStyleE2EEES1I_S1O_JEEENS4_5SM1004TMEM4LOAD26SM100_TMEM_LOAD_32dp32b16xENS4_13SM90_TMA_LOADENS11_INS12_ILi1ELi4ELi3EEES15_NSS_INS5_IJS16_S1K_EEENS5_IJS1K_SC_EEEEEEENS4_39AutoVectorizingCopyWithAssumedAlignmentILi128EEENS4_14SM90_TMA_STOREES24_S26_S26_EEEvvEEEEvNT_6ParamsE) ;  /* 0xffffff6002387950 */ /* 0x000fea0003c3ffff */
        .weak           $__internal_2_$__cuda_sm10x_tcgen05_guardrail_trap_unallocated_columns_being_dealloced
        .type           $__internal_2_$__cuda_sm10x_tcgen05_guardrail_trap_unallocated_columns_being_dealloced,@function
        .size           $__internal_2_$__cuda_sm10x_tcgen05_guardrail_trap_unallocated_columns_being_dealloced,(.L_x_225 - $__internal_2_$__cuda_sm10x_tcgen05_guardrail_trap_unallocated_columns_being_dealloced)
$__internal_2_$__cuda_sm10x_tcgen05_guardrail_trap_unallocated_columns_being_dealloced:
[----:B------:R-:W-:Y:S05]  /*9f20*/  BPT.TRAP 0x1 ;  /* 0x000000040000795c */ /* 0x000fea0000300000 */
[----:B------:R-:W-:-:S04]  /*9f30*/  HFMA2 R3, -RZ, RZ, 0, 0 ;  /* 0x00000000ff037431 */ /* 0x000fc800000001ff */
[----:B------:R-:W-:Y:S05]  /*9f40*/  RET.REL.NODEC R2 `(_ZN7cutlass13device_kernelINS_4gemm6kernel13GemmUniversalIN4cute5tupleIJiiiiEEENS1_10collective13CollectiveMmaINS1_35MainloopSm100TmaUmmaWarpSpecializedILi13ELi2ELi4ENS5_IJNS4_1CILi2EEENSA_ILi1EEESC_EEEEENS5_IJNSA_ILi128EEESF_NSA_ILi64EEEEEENS_6half_tENS5_IJlSC_lEEESI_SJ_NS4_8TiledMMAINS4_8MMA_AtomIJNS4_26SM100_MMA_F16BF16_2x1SM_SSISI_SI_fLi128ELi128ELNS4_4UMMA5MajorE0ELSO_0ELNSN_7ScaleInE0ELSP_0EEEEEENS4_6LayoutINS5_IJSC_SC_SC_EEENS5_IJNSA_ILi0EEESU_SU_EEEEENS5_IJNS4_10UnderscoreESX_SX_EEEEENS4_18SM100_TMA_2SM_LOADENS4_14ComposedLayoutINS4_7SwizzleILi3ELi4ELi3EEENS4_18smem_ptr_flag_bitsILi16EEENSS_INS5_IJNSA_ILi8EEESG_EEENS5_IJSG_SC_EEEEEEEvNS4_8identityES10_S1A_vS1B_EENS_8epilogue10collective18CollectiveEpilogueINS1D_23Sm100TmaWarpSpecializedILi4ELi2ELi16ELb1ELb0EEEJNS5_IJSG_SF_SG_EEENS5_IJNSS_ISG_SC_EENSS_INS5_IJNSA_ILi16EEESB_EEENS5_IJSC_SG_EEEEEEEESI_SJ_SI_SJ_NS1D_6fusion15FusionCallbacksIS1H_NS1P_17LinearCombinationISI_fSI_fLNS_15FloatRoundStyleE2EEES1I_S1O_JEEENS4_5SM1004TMEM4LOAD26SM100_TMEM_LOAD_32dp32b16xENS4_13SM90_TMA_LOADENS11_INS12_ILi1ELi4ELi3EEES15_NSS_INS5_IJS16_S1K_EEENS5_IJS1K_SC_EEEEEEENS4_39AutoVectorizingCopyWithAssumedAlignmentILi128EEENS4_14SM90_TMA_STOREES24_S26_S26_EEEvvEEEEvNT_6ParamsE) ;  /* 0xffffff60022c7950 */ /* 0x000fea0003c3ffff */
.L_x_224:
[----:B------:R-:W-:-:S00]  /*9f50*/  BRA `(.L_x_224) ;  /* 0xfffffffc00fc7947 */ /* 0x000fc0000383ffff */
[----:B------:R-:W-:-:S00]  /*9f60*/  NOP ;  /* 0x0000000000007918 */ /* 0x000fc00000000000 */
        /* <DEDUP_REMOVED lines=9> */
.L_x_225:


//--------------------- .nv.global.init           --------------------------
	.section	.nv.global.init,"aw",@progbits
.nv.global.init:
	.type		$str$27,@object
	.size		$str$27,($str$28 - $str$27)
$str$27:
        /*0000*/ 	.byte	0x28, 0x61, 0x64, 0x64, 0x72, 0x65, 0x73, 0x73, 0x20, 0x26, 0x20, 0x6d, 0x61, 0x73, 0x6b, 0x29
        /*0010*/ 	.byte	0x20, 0x3d, 0x3d, 0x20, 0x30, 0x00
	.type		$str$28,@object
	.size		$str$28,($str$26 - $str$28)
$str$28:
        /*0016*/ 	.byte	0x2f, 0x74, 0x6d, 0x70, 0x2f, 0x63, 0x75, 0x74, 0x6c, 0x61, 0x73, 0x73, 0x5f, 0x73, 0x77, 0x65
        /*0026*/ 	.byte	0x65, 0x70, 0x5f, 0x73, 0x72, 0x63, 0x2f, 0x69, 0x6e, 0x63, 0x6c, 0x75, 0x64, 0x65, 0x2f, 0x63
        /*0036*/ 	.byte	0x75, 0x74, 0x65, 0x2f, 0x70, 0x6f, 0x69, 0x6e, 0x74, 0x65, 0x72, 0x5f, 0x66, 0x6c, 0x61, 0x67
        /*0046*/ 	.byte	0x67, 0x65, 0x64, 0x2e, 0x68, 0x70, 0x70, 0x00
	.type		$str$26,@object
	.size		$str$26,($str$25 - $str$26)
$str$26:
        /*004e*/ 	.byte	0x2f, 0x74, 0x6d, 0x70, 0x2f, 0x63, 0x75, 0x74, 0x6c, 0x61, 0x73, 0x73, 0x5f, 0x73, 0x77, 0x65
        /*005e*/ 	.byte	0x65, 0x70, 0x5f, 0x73, 0x72, 0x63, 0x2f, 0x69, 0x6e, 0x63, 0x6c, 0x75, 0x64, 0x65, 0x2f, 0x63
        /*006e*/ 	.byte	0x75, 0x74, 0x65, 0x2f, 0x61, 0x74, 0x6f, 0x6d, 0x2f, 0x63, 0x6f, 0x70, 0x79, 0x5f, 0x74, 0x72
        /*007e*/ 	.byte	0x61, 0x69, 0x74, 0x73, 0x5f, 0x73, 0x6d, 0x31, 0x30, 0x30, 0x2e, 0x68, 0x70, 0x70, 0x00
	.type		$str$25,@object
	.size		$str$25,(__unnamed_1 - $str$25)
$str$25:
        /*008d*/ 	.byte	0x28, 0x28, 0x75, 0x69, 0x6e, 0x74, 0x33, 0x32, 0x5f, 0x74, 0x28, 0x74, 0x68, 0x72, 0x65, 0x61
        /*009d*/ 	.byte	0x64, 0x49, 0x64, 0x78, 0x2e, 0x78, 0x29, 0x20, 0x2f, 0x20, 0x33, 0x32, 0x29, 0x20, 0x25, 0x20
        /*00ad*/ 	.byte	0x34, 0x29, 0x20, 0x3d, 0x3d, 0x20, 0x28, 0x28, 0x28, 0x74, 0x6d, 0x65, 0x6d, 0x5f, 0x61, 0x64
        /*00bd*/ 	.byte	0x64, 0x72, 0x20, 0x3e, 0x3e, 0x20, 0x31, 0x36, 0x29, 0x20, 0x2f, 0x20, 0x33, 0x32, 0x29, 0x20
        /*00cd*/ 	.byte	0x25, 0x20, 0x34, 0x29, 0x00
	.type		__unnamed_1,@object
	.size		__unnamed_1,(__unnamed_2 - __unnamed_1)
__unnamed_1:
        /*00d2*/ 	.byte	0x61, 0x75, 0x74, 0x6f, 0x20, 0x63, 0x75, 0x74, 0x65, 0x3a, 0x3a, 0x61, 0x73, 0x5f, 0x70, 0x6f
        /* <DEDUP_REMOVED lines=24> */
        /*0262*/ 	.byte	0x34, 0x38, 0x3e, 0x3e, 0x3e, 0x3e, 0x5d, 0x00
	.type		__unnamed_2,@object
	.size		__unnamed_2,(.L_2 - __unnamed_2)
__unnamed_2:
        /* <DEDUP_REMOVED lines=40> */
        /*04ea*/ 	.byte	0x3a, 0x3a, 0x43, 0x3c, 0x30, 0x3e, 0x3e, 0x3e, 0x3e, 0x5d, 0x00
.L_2:


//--------------------- .nv.shared._ZN7cutlass13device_kernelINS_4gemm6kernel13GemmUniversalIN4cute5tupleIJiiiiEEENS1_10collective13CollectiveMmaINS1_35MainloopSm100TmaUmmaWarpSpecializedILi13ELi2ELi4ENS5_IJNS4_1CILi2EEENSA_ILi1EEESC_EEEEENS5_IJNSA_ILi128EEESF_NSA_ILi64EEEEEENS_6half_tENS5_IJlSC_lEEESI_SJ_NS4_8TiledMMAINS4_8MMA_AtomIJNS4_26SM100_MMA_F16BF16_2x1SM_SSISI_SI_fLi128ELi128ELNS4_4UMMA5MajorE0ELSO_0ELNSN_7ScaleInE0ELSP_0EEEEEENS4_6LayoutINS5_IJSC_SC_SC_EEENS5_IJNSA_ILi0EEESU_SU_EEEEENS5_IJNS4_10UnderscoreESX_SX_EEEEENS4_18SM100_TMA_2SM_LOADENS4_14ComposedLayoutINS4_7SwizzleILi3ELi4ELi3EEENS4_18smem_ptr_flag_bitsILi16EEENSS_INS5_IJNSA_ILi8EEESG_EEENS5_IJSG_SC_EEEEEEEvNS4_8identityES10_S1A_vS1B_EENS_8epilogue10collective18CollectiveEpilogueINS1D_23Sm100TmaWarpSpecializedILi4ELi2ELi16ELb1ELb0EEEJNS5_IJSG_SF_SG_EEENS5_IJNSS_ISG_SC_EENSS_INS5_IJNSA_ILi16EEESB_EEENS5_IJSC_SG_EEEEEEEESI_SJ_SI_SJ_NS1D_6fusion15FusionCallbacksIS1H_NS1P_17LinearCombinationISI_fSI_fLNS_15FloatRoundStyleE2EEES1I_S1O_JEEENS4_5SM1004TMEM4LOAD26SM100_TMEM_LOAD_32dp32b16xENS4_13SM90_TMA_LOADENS11_INS12_ILi1ELi4ELi3EEES15_NSS_INS5_IJS16_S1K_EEENS5_IJS1K_SC_EEEEEEENS4_39AutoVectorizingCopyWithAssumedAlignmentILi128EEENS4_14SM90_TMA_STOREES24_S26_S26_EEEvvEEEEvNT_6ParamsE --------------------------
	.section	.nv.shared._ZN7cutlass13device_kernelINS_4gemm6kernel13GemmUniversalIN4cute5tupleIJiiiiEEENS1_10collective13CollectiveMmaINS1_35MainloopSm100TmaUmmaWarpSpecializedILi13ELi2ELi4ENS5_IJNS4_1CILi2EEENSA_ILi1EEESC_EEEEENS5_IJNSA_ILi128EEESF_NSA_ILi64EEEEEENS_6half_tENS5_IJlSC_lEEESI_SJ_NS4_8TiledMMAINS4_8MMA_AtomIJNS4_26SM100_MMA_F16BF16_2x1SM_SSISI_SI_fLi128ELi128ELNS4_4UMMA5MajorE0ELSO_0ELNSN_7ScaleInE0ELSP_0EEEEEENS4_6LayoutINS5_IJSC_SC_SC_EEENS5_IJNSA_ILi0EEESU_SU_EEEEENS5_IJNS4_10UnderscoreESX_SX_EEEEENS4_18SM100_TMA_2SM_LOADENS4_14ComposedLayoutINS4_7SwizzleILi3ELi4ELi3EEENS4_18smem_ptr_flag_bitsILi16EEENSS_INS5_IJNSA_ILi8EEESG_EEENS5_IJSG_SC_EEEEEEEvNS4_8identityES10_S1A_vS1B_EENS_8epilogue10collective18CollectiveEpilogueINS1D_23Sm100TmaWarpSpecializedILi4ELi2ELi16ELb1ELb0EEEJNS5_IJSG_SF_SG_EEENS5_IJNSS_ISG_SC_EENSS_INS5_IJNSA_ILi16EEESB_EEENS5_IJSC_SG_EEEEEEEESI_SJ_SI_SJ_NS1D_6fusion15FusionCallbacksIS1H_NS1P_17LinearCombinationISI_fSI_fLNS_15FloatRoundStyleE2EEES1I_S1O_JEEENS4_5SM1004TMEM4LOAD26SM100_TMEM_LOAD_32dp32b16xENS4_13SM90_TMA_LOADENS11_INS12_ILi1ELi4ELi3EEES15_NSS_INS5_IJS16_S1K_EEENS5_IJS1K_SC_EEEEEEENS4_39AutoVectorizingCopyWithAssumedAlignmentILi128EEENS4_14SM90_TMA_STOREES24_S26_S26_EEEvvEEEEvNT_6ParamsE,"aw",@nobits
	.sectionflags	@""
	.align	16
	.zero		1024


//--------------------- .nv.shared.reserved.0     --------------------------
	.section	.nv.shared.reserved.0,"aw",@nobits
	.weak		__nv_reservedSMEM_offset_0_alias
	.size		__nv_reservedSMEM_offset_0_alias, 0, 64
	.other		__nv_reservedSMEM_offset_0_alias,@"STO_CUDA_RESERVED_SHARED STV_DEFAULT"
__nv_reservedSMEM_offset_0_alias:
	.zero		0
.nv.shared.reserved.0:
	.zero		64
	.weak		__nv_reservedSMEM_tcgen05_partition
	.type		__nv_reservedSMEM_tcgen05_partition,@object
	.size		__nv_reservedSMEM_tcgen05_partition,(.L_0 - __nv_reservedSMEM_tcgen05_partition)
__nv_reservedSMEM_tcgen05_partition:
	.zero		32
.L_0:


//--------------------- .nv.global                --------------------------
	.section	.nv.global,"aw",@nobits
.nv.global:
	.type		_ZN40_INTERNAL_90122e1b_4_k_cu_a3bdcc39_268914cute1_E,@object
	.size		_ZN40_INTERNAL_90122e1b_4_k_cu_a3bdcc39_268914cute1_E,(_ZN40_INTERNAL_90122e1b_4_k_cu_a3bdcc39_268914cuda3std3__45__cpo6cbeginE - _ZN40_INTERNAL_90122e1b_4_k_cu_a3bdcc39_268914cute1_E)
_ZN40_INTERNAL_90122e1b_4_k_cu_a3bdcc39_268914cute1_E:
	.zero		1
	.type		_ZN40_INTERNAL_90122e1b_4_k_cu_a3bdcc39_268914cuda3std3__45__cpo6cbeginE,@object
	.size		_ZN40_INTERNAL_90122e1b_4_k_cu_a3bdcc39_268914cuda3std3__45__cpo6cbeginE,(_ZN40_INTERNAL_90122e1b_4_k_cu_a3bdcc39_268914cuda3std3__48in_placeE - _ZN40_INTERNAL_90122e1b_4_k_cu_a3bdcc39_268914cuda3std3__45__cpo6cbeginE)
_ZN40_INTERNAL_90122e1b_4_k_cu_a3bdcc39_268914cuda3std3__45__cpo6cbeginE:
	.zero		1
	.type		_ZN40_INTERNAL_90122e1b_4_k_cu_a3bdcc39_268914cuda3std3__48in_placeE,@object
	.size		_ZN40_INTERNAL_90122e1b_4_k_cu_a3bdcc39_268914cuda3std3__48in_placeE,(_ZN40_INTERNAL_90122e1b_4_k_cu_a3bdcc39_268914cuda3std6ranges3__45__cpo9iter_moveE - _ZN40_INTERNAL_90122e1b_4_k_cu_a3bdcc39_268914cuda3std3__48in_placeE)
_ZN40_INTERNAL_90122e1b_4_k_cu_a3bdcc39_268914cuda3std3__48in_placeE:
	.zero		1
	.type		_ZN40_INTERNAL_90122e1b_4_k_cu_a3bdcc39_268914cuda3std6ranges3__45__cpo9iter_moveE,@object
	.size		_ZN40_INTERNAL_90122e1b_4_k_cu_a3bdcc39_268914cuda3std6ranges3__45__cpo9iter_moveE,(_ZN40_INTERNAL_90122e1b_4_k_cu_a3bdcc39_268914cuda3std3__45__cpo5beginE - _ZN40_INTERNAL_90122e1b_4_k_cu_a3bdcc39_268914cuda3std6ranges3__45__cpo9iter_moveE)
_ZN40_INTERNAL_90122e1b_4_k_cu_a3bdcc39_268914cuda3std6ranges3__45__cpo9iter_moveE:
	.zero		1
	.type		_ZN40_INTERNAL_90122e1b_4_k_cu_a3bdcc39_268914cuda3std3__45__cpo5beginE,@object
	.size		_ZN40_INTERNAL_90122e1b_4_k_cu_a3bdcc39_268914cuda3std3__45__cpo5beginE,(_ZN40_INTERNAL_90122e1b_4_k_cu_a3bdcc39_268914cuda3std3__442_GLOBAL__N__90122e1b_4_k_cu_a3bdcc39_268916ignoreE - _ZN40_INTERNAL_90122e1b_4_k_cu_a3bdcc39_268914cuda3std3__45__cpo5beginE)
_ZN40_INTERNAL_90122e1b_4_k_cu_a3bdcc39_268914cuda3std3__45__cpo5beginE:
	.zero		1
	.type		_ZN40_INTERNAL_90122e1b_4_k_cu_a3bdcc39_268914cuda3std3__442_GLOBAL__N__90122e1b_4_k_cu_a3bdcc39_268916ignoreE,@object
	.size		_ZN40_INTERNAL_90122e1b_4_k_cu_a3bdcc39_268914cuda3std3__442_GLOBAL__N__90122e1b_4_k_cu_a3bdcc39_268916ignoreE,(_ZN40_INTERNAL_90122e1b_4_k_cu_a3bdcc39_268914cute7productE - _ZN40_INTERNAL_90122e1b_4_k_cu_a3bdcc39_268914cuda3std3__442_GLOBAL__N__90122e1b_4_k_cu_a3bdcc39_268916ignoreE)
_ZN40_INTERNAL_90122e1b_4_k_cu_a3bdcc39_268914cuda3std3__442_GLOBAL__N__90122e1b_4_k_cu_a3bdcc39_268916ignoreE:
	.zero		1
	.type		_ZN40_INTERNAL_90122e1b_4_k_cu_a3bdcc39_268914cute7productE,@object
	.size		_ZN40_INTERNAL_90122e1b_4_k_cu_a3bdcc39_268914cute7productE,(_ZN40_INTERNAL_90122e1b_4_k_cu_a3bdcc39_268914cuda3std3__45__cpo3endE - _ZN40_INTERNAL_90122e1b_4_k_cu_a3bdcc39_268914cute7productE)
_ZN40_INTERNAL_90122e1b_4_k_cu_a3bdcc39_268914cute7productE:
	.zero		1
	.type		_ZN40_INTERNAL_90122e1b_4_k_cu_a3bdcc39_268914cuda3std3__45__cpo3endE,@object
	.size		_ZN40_INTERNAL_90122e1b_4_k_cu_a3bdcc39_268914cuda3std3__45__cpo3endE,(_ZN40_INTERNAL_90122e1b_4_k_cu_a3bdcc39_268914cuda3std3__419piecewise_constructE - _ZN40_INTERNAL_90122e1b_4_k_cu_a3bdcc39_268914cuda3std3__45__cpo3endE)
_ZN40_INTERNAL_90122e1b_4_k_cu_a3bdcc39_268914cuda3std3__45__cpo3endE:
	.zero		1
	.type		_ZN40_INTERNAL_90122e1b_4_k_cu_a3bdcc39_268914cuda3std3__419piecewise_constructE,@object
	.size		_ZN40_INTERNAL_90122e1b_4_k_cu_a3bdcc39_268914cuda3std3__419piecewise_constructE,(_ZN40_INTERNAL_90122e1b_4_k_cu_a3bdcc39_268914cuda3std3__45__cpo4cendE - _ZN40_INTERNAL_90122e1b_4_k_cu_a3bdcc39_268914cuda3std3__419piecewise_constructE)
_ZN40_INTERNAL_90122e1b_4_k_cu_a3bdcc39_268914cuda3std3__419piecewise_constructE:
	.zero		1
	.type		_ZN40_INTERNAL_90122e1b_4_k_cu_a3bdcc39_268914cuda3std3__45__cpo4cendE,@object
	.size		_ZN40_INTERNAL_90122e1b_4_k_cu_a3bdcc39_268914cuda3std3__45__cpo4cendE,(_ZN40_INTERNAL_90122e1b_4_k_cu_a3bdcc39_268914cuda3std6ranges3__45__cpo4swapE - _ZN40_INTERNAL_90122e1b_4_k_cu_a3bdcc39_268914cuda3std3__45__cpo4cendE)
_ZN40_INTERNAL_90122e1b_4_k_cu_a3bdcc39_268914cuda3std3__45__cpo4cendE:
	.zero		1
	.type		_ZN40_INTERNAL_90122e1b_4_k_cu_a3bdcc39_268914cuda3std6ranges3__45__cpo4swapE,@object
	.size		_ZN40_INTERNAL_90122e1b_4_k_cu_a3bdcc39_268914cuda3std6ranges3__45__cpo4swapE,(.L_10 - _ZN40_INTERNAL_90122e1b_4_k_cu_a3bdcc39_268914cuda3std6ranges3__45__cpo4swapE)
_ZN40_INTERNAL_90122e1b_4_k_cu_a3bdcc39_268914cuda3std6ranges3__45__cpo4swapE:
	.zero		1
.L_10:


//--------------------- .nv.constant0._ZN7cutlass13device_kernelINS_4gemm6kernel13GemmUniversalIN4cute5tupleIJiiiiEEENS1_10collective13CollectiveMmaINS1_35MainloopSm100TmaUmmaWarpSpecializedILi13ELi2ELi4ENS5_IJNS4_1CILi2EEENSA_ILi1EEESC_EEEEENS5_IJNSA_ILi128EEESF_NSA_ILi64EEEEEENS_6half_tENS5_IJlSC_lEEESI_SJ_NS4_8TiledMMAINS4_8MMA_AtomIJNS4_26SM100_MMA_F16BF16_2x1SM_SSISI_SI_fLi128ELi128ELNS4_4UMMA5MajorE0ELSO_0ELNSN_7ScaleInE0ELSP_0EEEEEENS4_6LayoutINS5_IJSC_SC_SC_EEENS5_IJNSA_ILi0EEESU_SU_EEEEENS5_IJNS4_10UnderscoreESX_SX_EEEEENS4_18SM100_TMA_2SM_LOADENS4_14ComposedLayoutINS4_7SwizzleILi3ELi4ELi3EEENS4_18smem_ptr_flag_bitsILi16EEENSS_INS5_IJNSA_ILi8EEESG_EEENS5_IJSG_SC_EEEEEEEvNS4_8identityES10_S1A_vS1B_EENS_8epilogue10collective18CollectiveEpilogueINS1D_23Sm100TmaWarpSpecializedILi4ELi2ELi16ELb1ELb0EEEJNS5_IJSG_SF_SG_EEENS5_IJNSS_ISG_SC_EENSS_INS5_IJNSA_ILi16EEESB_EEENS5_IJSC_SG_EEEEEEEESI_SJ_SI_SJ_NS1D_6fusion15FusionCallbacksIS1H_NS1P_17LinearCombinationISI_fSI_fLNS_15FloatRoundStyleE2EEES1I_S1O_JEEENS4_5SM1004TMEM4LOAD26SM100_TMEM_LOAD_32dp32b16xENS4_13SM90_TMA_LOADENS11_INS12_ILi1ELi4ELi3EEES15_NSS_INS5_IJS16_S1K_EEENS5_IJS1K_SC_EEEEEEENS4_39AutoVectorizingCopyWithAssumedAlignmentILi128EEENS4_14SM90_TMA_STOREES24_S26_S26_EEEvvEEEEvNT_6ParamsE --------------------------
	.section	.nv.constant0._ZN7cutlass13device_kernelINS_4gemm6kernel13GemmUniversalIN4cute5tupleIJiiiiEEENS1_10collective13CollectiveMmaINS1_35MainloopSm100TmaUmmaWarpSpecializedILi13ELi2ELi4ENS5_IJNS4_1CILi2EEENSA_ILi1EEESC_EEEEENS5_IJNSA_ILi128EEESF_NSA_ILi64EEEEEENS_6half_tENS5_IJlSC_lEEESI_SJ_NS4_8TiledMMAINS4_8MMA_AtomIJNS4_26SM100_MMA_F16BF16_2x1SM_SSISI_SI_fLi128ELi128ELNS4_4UMMA5MajorE0ELSO_0ELNSN_7ScaleInE0ELSP_0EEEEEENS4_6LayoutINS5_IJSC_SC_SC_EEENS5_IJNSA_ILi0EEESU_SU_EEEEENS5_IJNS4_10UnderscoreESX_SX_EEEEENS4_18SM100_TMA_2SM_LOADENS4_14ComposedLayoutINS4_7SwizzleILi3ELi4ELi3EEENS4_18smem_ptr_flag_bitsILi16EEENSS_INS5_IJNSA_ILi8EEESG_EEENS5_IJSG_SC_EEEEEEEvNS4_8identityES10_S1A_vS1B_EENS_8epilogue10collective18CollectiveEpilogueINS1D_23Sm100TmaWarpSpecializedILi4ELi2ELi16ELb1ELb0EEEJNS5_IJSG_SF_SG_EEENS5_IJNSS_ISG_SC_EENSS_INS5_IJNSA_ILi16EEESB_EEENS5_IJSC_SG_EEEEEEEESI_SJ_SI_SJ_NS1D_6fusion15FusionCallbacksIS1H_NS1P_17LinearCombinationISI_fSI_fLNS_15FloatRoundStyleE2EEES1I_S1O_JEEENS4_5SM1004TMEM4LOAD26SM100_TMEM_LOAD_32dp32b16xENS4_13SM90_TMA_LOADENS11_INS12_ILi1ELi4ELi3EEES15_NSS_INS5_IJS16_S1K_EEENS5_IJS1K_SC_EEEEEEENS4_39AutoVectorizingCopyWithAssumedAlignmentILi128EEENS4_14SM90_TMA_STOREES24_S26_S26_EEEvvEEEEvNT_6ParamsE,"a",@progbits
	.sectionflags	@""
	.align	4
.nv.constant0._ZN7cutlass13device_kernelINS_4gemm6kernel13GemmUniversalIN4cute5tupleIJiiiiEEENS1_10collective13CollectiveMmaINS1_35MainloopSm100TmaUmmaWarpSpecializedILi13ELi2ELi4ENS5_IJNS4_1CILi2EEENSA_ILi1EEESC_EEEEENS5_IJNSA_ILi128EEESF_NSA_ILi64EEEEEENS_6half_tENS5_IJlSC_lEEESI_SJ_NS4_8TiledMMAINS4_8MMA_AtomIJNS4_26SM100_MMA_F16BF16_2x1SM_SSISI_SI_fLi128ELi128ELNS4_4UMMA5MajorE0ELSO_0ELNSN_7ScaleInE0ELSP_0EEEEEENS4_6LayoutINS5_IJSC_SC_SC_EEENS5_IJNSA_ILi0EEESU_SU_EEEEENS5_IJNS4_10UnderscoreESX_SX_EEEEENS4_18SM100_TMA_2SM_LOADENS4_14ComposedLayoutINS4_7SwizzleILi3ELi4ELi3EEENS4_18smem_ptr_flag_bitsILi16EEENSS_INS5_IJNSA_ILi8EEESG_EEENS5_IJSG_SC_EEEEEEEvNS4_8identityES10_S1A_vS1B_EENS_8epilogue10collective18CollectiveEpilogueINS1D_23Sm100TmaWarpSpecializedILi4ELi2ELi16ELb1ELb0EEEJNS5_IJSG_SF_SG_EEENS5_IJNSS_ISG_SC_EENSS_INS5_IJNSA_ILi16EEESB_EEENS5_IJSC_SG_EEEEEEEESI_SJ_SI_SJ_NS1D_6fusion15FusionCallbacksIS1H_NS1P_17LinearCombinationISI_fSI_fLNS_15FloatRoundStyleE2EEES1I_S1O_JEEENS4_5SM1004TMEM4LOAD26SM100_TMEM_LOAD_32dp32b16xENS4_13SM90_TMA_LOADENS11_INS12_ILi1ELi4ELi3EEES15_NSS_INS5_IJS16_S1K_EEENS5_IJS1K_SC_EEEEEEENS4_39AutoVectorizingCopyWithAssumedAlignmentILi128EEENS4_14SM90_TMA_STOREES24_S26_S26_EEEvvEEEEvNT_6ParamsE:
	.zero		2944


//--------------------- SYMBOLS --------------------------

	.type		.nv.reservedSmem.offset0,@object
	.size		.nv.reservedSmem.offset0,0x4
	.type		.nv.reservedSmem.cap,@object
	.size		.nv.reservedSmem.cap,0x4
	.type		__assertfail,@function
